//
// Generated by NVIDIA NVVM Compiler
//
// Compiler Build ID: CL-36424714
// Cuda compilation tools, release 13.0, V13.0.88
// Based on NVVM 20.0.0
//

.version 9.0
.target sm_100
.address_size 64

	// .globl	_Z14matrixAdditionPfS_S_i
.extern .func  (.param .b32 func_retval0) vprintf
(
	.param .b64 vprintf_param_0,
	.param .b64 vprintf_param_1
)
;
.global .align 4 .b8 precalc_xorwow_matrix[102400];
.global .align 4 .b8 precalc_xorwow_offset_matrix[102400];
.global .align 4 .b8 mrg32k3aM1[2304];
.global .align 4 .b8 mrg32k3aM2[2304];
.global .align 4 .b8 mrg32k3aM1SubSeq[2016];
.global .align 4 .b8 mrg32k3aM2SubSeq[2016];
.global .align 4 .b8 mrg32k3aM1Seq[2304];
.global .align 4 .b8 mrg32k3aM2Seq[2304];
.const .align 8 .b8 __cr_lgamma_table[72];
.global .align 1 .b8 $str[24] = {67, 85, 68, 65, 32, 115, 97, 105, 100, 58, 32, 104, 101, 108, 108, 111, 32, 119, 111, 114, 108, 100, 10};
.global .align 1 .b8 $str$1[11] = {114, 97, 110, 100, 32, 61, 32, 37, 117, 10};

.visible .entry _Z14matrixAdditionPfS_S_i(
	.param .u64 .ptr .align 1 _Z14matrixAdditionPfS_S_i_param_0,
	.param .u64 .ptr .align 1 _Z14matrixAdditionPfS_S_i_param_1,
	.param .u64 .ptr .align 1 _Z14matrixAdditionPfS_S_i_param_2,
	.param .u32 _Z14matrixAdditionPfS_S_i_param_3
)
{
	.reg .pred 	%p<2>;
	.reg .b32 	%r<6>;
	.reg .b32 	%f<4>;
	.reg .b64 	%rd<11>;

	ld.param.u64 	%rd1, [_Z14matrixAdditionPfS_S_i_param_0];
	ld.param.u64 	%rd2, [_Z14matrixAdditionPfS_S_i_param_1];
	ld.param.u64 	%rd3, [_Z14matrixAdditionPfS_S_i_param_2];
	ld.param.u32 	%r2, [_Z14matrixAdditionPfS_S_i_param_3];
	mov.u32 	%r3, %tid.x;
	mov.u32 	%r4, %ctaid.x;
	mov.u32 	%r5, %ntid.x;
	mad.lo.s32 	%r1, %r4, %r5, %r3;
	setp.ge.s32 	%p1, %r1, %r2;
	@%p1 bra 	$L__BB0_2;
	cvta.to.global.u64 	%rd4, %rd1;
	cvta.to.global.u64 	%rd5, %rd2;
	cvta.to.global.u64 	%rd6, %rd3;
	mul.wide.s32 	%rd7, %r1, 4;
	add.s64 	%rd8, %rd4, %rd7;
	ld.global.f32 	%f1, [%rd8];
	add.s64 	%rd9, %rd5, %rd7;
	ld.global.f32 	%f2, [%rd9];
	add.f32 	%f3, %f1, %f2;
	add.s64 	%rd10, %rd6, %rd7;
	st.global.f32 	[%rd10], %f3;
$L__BB0_2:
	ret;

}
	// .globl	_Z4testPPi
.visible .entry _Z4testPPi(
	.param .u64 .ptr .align 1 _Z4testPPi_param_0
)
{
	.reg .b32 	%r<5>;
	.reg .b64 	%rd<9>;

	ld.param.u64 	%rd1, [_Z4testPPi_param_0];
	cvta.to.global.u64 	%rd2, %rd1;
	mov.u32 	%r1, %tid.x;
	mov.u32 	%r2, %tid.y;
	mul.wide.u32 	%rd3, %r1, 8;
	add.s64 	%rd4, %rd2, %rd3;
	ld.global.u64 	%rd5, [%rd4];
	cvta.to.global.u64 	%rd6, %rd5;
	mul.wide.u32 	%rd7, %r2, 4;
	add.s64 	%rd8, %rd6, %rd7;
	ld.global.u32 	%r3, [%rd8];
	add.s32 	%r4, %r3, 1;
	st.global.u32 	[%rd8], %r4;
	ret;

}
	// .globl	_Z5test2i
.visible .entry _Z5test2i(
	.param .u32 _Z5test2i_param_0
)
{
	.reg .b32 	%r<3>;
	.reg .b64 	%rd<3>;

	mov.u64 	%rd1, $str;
	cvta.global.u64 	%rd2, %rd1;
	{ // callseq 0, 0
	.param .b64 param0;
	st.param.b64 	[param0], %rd2;
	.param .b64 param1;
	st.param.b64 	[param1], 0;
	.param .b32 retval0;
	call.uni (retval0), 
	vprintf, 
	(
	param0, 
	param1
	);
	ld.param.b32 	%r1, [retval0];
	} // callseq 0
	ret;

}
	// .globl	_Z12setup_kernelP17curandStateXORWOW
.visible .entry _Z12setup_kernelP17curandStateXORWOW(
	.param .u64 .ptr .align 1 _Z12setup_kernelP17curandStateXORWOW_param_0
)
{
	.reg .pred 	%p<24>;
	.reg .b32 	%r<406>;
	.reg .b64 	%rd<18>;

	ld.param.u64 	%rd8, [_Z12setup_kernelP17curandStateXORWOW_param_0];
	cvta.to.global.u64 	%rd9, %rd8;
	mov.u32 	%r182, %tid.x;
	mov.u32 	%r183, %ntid.x;
	mov.u32 	%r184, %ctaid.x;
	mad.lo.s32 	%r185, %r183, %r184, %r182;
	cvt.s64.s32 	%rd17, %r185;
	mul.wide.s32 	%rd10, %r185, 48;
	add.s64 	%rd2, %rd9, %rd10;
	mov.b32 	%r186, 1593684748;
	mov.b32 	%r187, 832094735;
	st.global.v2.u32 	[%rd2], {%r187, %r186};
	mov.b32 	%r188, -123459836;
	mov.b32 	%r189, 1111207954;
	st.global.v2.u32 	[%rd2+8], {%r189, %r188};
	mov.b32 	%r190, 1476011280;
	mov.b32 	%r191, -589760388;
	st.global.v2.u32 	[%rd2+16], {%r191, %r190};
	setp.eq.s32 	%p1, %r185, 0;
	@%p1 bra 	$L__BB3_42;
	mov.b32 	%r312, 0;
	mov.u64 	%rd12, precalc_xorwow_matrix;
$L__BB3_2:
	and.b64  	%rd4, %rd17, 3;
	setp.eq.s64 	%p2, %rd4, 0;
	@%p2 bra 	$L__BB3_41;
	mul.wide.u32 	%rd11, %r312, 3200;
	add.s64 	%rd5, %rd12, %rd11;
	cvt.u32.u64 	%r2, %rd4;
	mov.b32 	%r313, 0;
$L__BB3_4:
	mov.b32 	%r326, 0;
	mov.u32 	%r327, %r326;
	mov.u32 	%r328, %r326;
	mov.u32 	%r329, %r326;
	mov.u32 	%r330, %r326;
	mov.u32 	%r319, %r326;
$L__BB3_5:
	mul.wide.u32 	%rd13, %r319, 4;
	add.s64 	%rd14, %rd2, %rd13;
	ld.global.u32 	%r10, [%rd14+4];
	shl.b32 	%r11, %r319, 5;
	mov.b32 	%r325, 0;
$L__BB3_6:
	.pragma "nounroll";
	shr.u32 	%r196, %r10, %r325;
	and.b32  	%r197, %r196, 1;
	setp.eq.b32 	%p3, %r197, 1;
	not.pred 	%p4, %p3;
	add.s32 	%r198, %r11, %r325;
	mul.lo.s32 	%r199, %r198, 5;
	mul.wide.u32 	%rd15, %r199, 4;
	add.s64 	%rd6, %rd5, %rd15;
	@%p4 bra 	$L__BB3_8;
	ld.global.u32 	%r200, [%rd6];
	xor.b32  	%r330, %r330, %r200;
	ld.global.u32 	%r201, [%rd6+4];
	xor.b32  	%r329, %r329, %r201;
	ld.global.u32 	%r202, [%rd6+8];
	xor.b32  	%r328, %r328, %r202;
	ld.global.u32 	%r203, [%rd6+12];
	xor.b32  	%r327, %r327, %r203;
	ld.global.u32 	%r204, [%rd6+16];
	xor.b32  	%r326, %r326, %r204;
$L__BB3_8:
	and.b32  	%r206, %r196, 2;
	setp.eq.s32 	%p5, %r206, 0;
	@%p5 bra 	$L__BB3_10;
	ld.global.u32 	%r207, [%rd6+20];
	xor.b32  	%r330, %r330, %r207;
	ld.global.u32 	%r208, [%rd6+24];
	xor.b32  	%r329, %r329, %r208;
	ld.global.u32 	%r209, [%rd6+28];
	xor.b32  	%r328, %r328, %r209;
	ld.global.u32 	%r210, [%rd6+32];
	xor.b32  	%r327, %r327, %r210;
	ld.global.u32 	%r211, [%rd6+36];
	xor.b32  	%r326, %r326, %r211;
$L__BB3_10:
	and.b32  	%r213, %r196, 4;
	setp.eq.s32 	%p6, %r213, 0;
	@%p6 bra 	$L__BB3_12;
	ld.global.u32 	%r214, [%rd6+40];
	xor.b32  	%r330, %r330, %r214;
	ld.global.u32 	%r215, [%rd6+44];
	xor.b32  	%r329, %r329, %r215;
	ld.global.u32 	%r216, [%rd6+48];
	xor.b32  	%r328, %r328, %r216;
	ld.global.u32 	%r217, [%rd6+52];
	xor.b32  	%r327, %r327, %r217;
	ld.global.u32 	%r218, [%rd6+56];
	xor.b32  	%r326, %r326, %r218;
$L__BB3_12:
	and.b32  	%r220, %r196, 8;
	setp.eq.s32 	%p7, %r220, 0;
	@%p7 bra 	$L__BB3_14;
	ld.global.u32 	%r221, [%rd6+60];
	xor.b32  	%r330, %r330, %r221;
	ld.global.u32 	%r222, [%rd6+64];
	xor.b32  	%r329, %r329, %r222;
	ld.global.u32 	%r223, [%rd6+68];
	xor.b32  	%r328, %r328, %r223;
	ld.global.u32 	%r224, [%rd6+72];
	xor.b32  	%r327, %r327, %r224;
	ld.global.u32 	%r225, [%rd6+76];
	xor.b32  	%r326, %r326, %r225;
$L__BB3_14:
	and.b32  	%r227, %r196, 16;
	setp.eq.s32 	%p8, %r227, 0;
	@%p8 bra 	$L__BB3_16;
	ld.global.u32 	%r228, [%rd6+80];
	xor.b32  	%r330, %r330, %r228;
	ld.global.u32 	%r229, [%rd6+84];
	xor.b32  	%r329, %r329, %r229;
	ld.global.u32 	%r230, [%rd6+88];
	xor.b32  	%r328, %r328, %r230;
	ld.global.u32 	%r231, [%rd6+92];
	xor.b32  	%r327, %r327, %r231;
	ld.global.u32 	%r232, [%rd6+96];
	xor.b32  	%r326, %r326, %r232;
$L__BB3_16:
	and.b32  	%r234, %r196, 32;
	setp.eq.s32 	%p9, %r234, 0;
	@%p9 bra 	$L__BB3_18;
	ld.global.u32 	%r235, [%rd6+100];
	xor.b32  	%r330, %r330, %r235;
	ld.global.u32 	%r236, [%rd6+104];
	xor.b32  	%r329, %r329, %r236;
	ld.global.u32 	%r237, [%rd6+108];
	xor.b32  	%r328, %r328, %r237;
	ld.global.u32 	%r238, [%rd6+112];
	xor.b32  	%r327, %r327, %r238;
	ld.global.u32 	%r239, [%rd6+116];
	xor.b32  	%r326, %r326, %r239;
$L__BB3_18:
	and.b32  	%r241, %r196, 64;
	setp.eq.s32 	%p10, %r241, 0;
	@%p10 bra 	$L__BB3_20;
	ld.global.u32 	%r242, [%rd6+120];
	xor.b32  	%r330, %r330, %r242;
	ld.global.u32 	%r243, [%rd6+124];
	xor.b32  	%r329, %r329, %r243;
	ld.global.u32 	%r244, [%rd6+128];
	xor.b32  	%r328, %r328, %r244;
	ld.global.u32 	%r245, [%rd6+132];
	xor.b32  	%r327, %r327, %r245;
	ld.global.u32 	%r246, [%rd6+136];
	xor.b32  	%r326, %r326, %r246;
$L__BB3_20:
	and.b32  	%r248, %r196, 128;
	setp.eq.s32 	%p11, %r248, 0;
	@%p11 bra 	$L__BB3_22;
	ld.global.u32 	%r249, [%rd6+140];
	xor.b32  	%r330, %r330, %r249;
	ld.global.u32 	%r250, [%rd6+144];
	xor.b32  	%r329, %r329, %r250;
	ld.global.u32 	%r251, [%rd6+148];
	xor.b32  	%r328, %r328, %r251;
	ld.global.u32 	%r252, [%rd6+152];
	xor.b32  	%r327, %r327, %r252;
	ld.global.u32 	%r253, [%rd6+156];
	xor.b32  	%r326, %r326, %r253;
$L__BB3_22:
	and.b32  	%r255, %r196, 256;
	setp.eq.s32 	%p12, %r255, 0;
	@%p12 bra 	$L__BB3_24;
	ld.global.u32 	%r256, [%rd6+160];
	xor.b32  	%r330, %r330, %r256;
	ld.global.u32 	%r257, [%rd6+164];
	xor.b32  	%r329, %r329, %r257;
	ld.global.u32 	%r258, [%rd6+168];
	xor.b32  	%r328, %r328, %r258;
	ld.global.u32 	%r259, [%rd6+172];
	xor.b32  	%r327, %r327, %r259;
	ld.global.u32 	%r260, [%rd6+176];
	xor.b32  	%r326, %r326, %r260;
$L__BB3_24:
	and.b32  	%r262, %r196, 512;
	setp.eq.s32 	%p13, %r262, 0;
	@%p13 bra 	$L__BB3_26;
	ld.global.u32 	%r263, [%rd6+180];
	xor.b32  	%r330, %r330, %r263;
	ld.global.u32 	%r264, [%rd6+184];
	xor.b32  	%r329, %r329, %r264;
	ld.global.u32 	%r265, [%rd6+188];
	xor.b32  	%r328, %r328, %r265;
	ld.global.u32 	%r266, [%rd6+192];
	xor.b32  	%r327, %r327, %r266;
	ld.global.u32 	%r267, [%rd6+196];
	xor.b32  	%r326, %r326, %r267;
$L__BB3_26:
	and.b32  	%r269, %r196, 1024;
	setp.eq.s32 	%p14, %r269, 0;
	@%p14 bra 	$L__BB3_28;
	ld.global.u32 	%r270, [%rd6+200];
	xor.b32  	%r330, %r330, %r270;
	ld.global.u32 	%r271, [%rd6+204];
	xor.b32  	%r329, %r329, %r271;
	ld.global.u32 	%r272, [%rd6+208];
	xor.b32  	%r328, %r328, %r272;
	ld.global.u32 	%r273, [%rd6+212];
	xor.b32  	%r327, %r327, %r273;
	ld.global.u32 	%r274, [%rd6+216];
	xor.b32  	%r326, %r326, %r274;
$L__BB3_28:
	and.b32  	%r276, %r196, 2048;
	setp.eq.s32 	%p15, %r276, 0;
	@%p15 bra 	$L__BB3_30;
	ld.global.u32 	%r277, [%rd6+220];
	xor.b32  	%r330, %r330, %r277;
	ld.global.u32 	%r278, [%rd6+224];
	xor.b32  	%r329, %r329, %r278;
	ld.global.u32 	%r279, [%rd6+228];
	xor.b32  	%r328, %r328, %r279;
	ld.global.u32 	%r280, [%rd6+232];
	xor.b32  	%r327, %r327, %r280;
	ld.global.u32 	%r281, [%rd6+236];
	xor.b32  	%r326, %r326, %r281;
$L__BB3_30:
	and.b32  	%r283, %r196, 4096;
	setp.eq.s32 	%p16, %r283, 0;
	@%p16 bra 	$L__BB3_32;
	ld.global.u32 	%r284, [%rd6+240];
	xor.b32  	%r330, %r330, %r284;
	ld.global.u32 	%r285, [%rd6+244];
	xor.b32  	%r329, %r329, %r285;
	ld.global.u32 	%r286, [%rd6+248];
	xor.b32  	%r328, %r328, %r286;
	ld.global.u32 	%r287, [%rd6+252];
	xor.b32  	%r327, %r327, %r287;
	ld.global.u32 	%r288, [%rd6+256];
	xor.b32  	%r326, %r326, %r288;
$L__BB3_32:
	and.b32  	%r290, %r196, 8192;
	setp.eq.s32 	%p17, %r290, 0;
	@%p17 bra 	$L__BB3_34;
	ld.global.u32 	%r291, [%rd6+260];
	xor.b32  	%r330, %r330, %r291;
	ld.global.u32 	%r292, [%rd6+264];
	xor.b32  	%r329, %r329, %r292;
	ld.global.u32 	%r293, [%rd6+268];
	xor.b32  	%r328, %r328, %r293;
	ld.global.u32 	%r294, [%rd6+272];
	xor.b32  	%r327, %r327, %r294;
	ld.global.u32 	%r295, [%rd6+276];
	xor.b32  	%r326, %r326, %r295;
$L__BB3_34:
	and.b32  	%r297, %r196, 16384;
	setp.eq.s32 	%p18, %r297, 0;
	@%p18 bra 	$L__BB3_36;
	ld.global.u32 	%r298, [%rd6+280];
	xor.b32  	%r330, %r330, %r298;
	ld.global.u32 	%r299, [%rd6+284];
	xor.b32  	%r329, %r329, %r299;
	ld.global.u32 	%r300, [%rd6+288];
	xor.b32  	%r328, %r328, %r300;
	ld.global.u32 	%r301, [%rd6+292];
	xor.b32  	%r327, %r327, %r301;
	ld.global.u32 	%r302, [%rd6+296];
	xor.b32  	%r326, %r326, %r302;
$L__BB3_36:
	and.b32  	%r304, %r196, 32768;
	setp.eq.s32 	%p19, %r304, 0;
	@%p19 bra 	$L__BB3_38;
	ld.global.u32 	%r305, [%rd6+300];
	xor.b32  	%r330, %r330, %r305;
	ld.global.u32 	%r306, [%rd6+304];
	xor.b32  	%r329, %r329, %r306;
	ld.global.u32 	%r307, [%rd6+308];
	xor.b32  	%r328, %r328, %r307;
	ld.global.u32 	%r308, [%rd6+312];
	xor.b32  	%r327, %r327, %r308;
	ld.global.u32 	%r309, [%rd6+316];
	xor.b32  	%r326, %r326, %r309;
$L__BB3_38:
	add.s32 	%r325, %r325, 16;
	setp.ne.s32 	%p20, %r325, 32;
	@%p20 bra 	$L__BB3_6;
	mad.lo.s32 	%r310, %r319, -31, %r11;
	add.s32 	%r319, %r310, 1;
	setp.ne.s32 	%p21, %r319, 5;
	@%p21 bra 	$L__BB3_5;
	st.global.u32 	[%rd2+4], %r330;
	st.global.u32 	[%rd2+8], %r329;
	st.global.u32 	[%rd2+12], %r328;
	st.global.u32 	[%rd2+16], %r327;
	st.global.u32 	[%rd2+20], %r326;
	add.s32 	%r313, %r313, 1;
	setp.lt.u32 	%p22, %r313, %r2;
	@%p22 bra 	$L__BB3_4;
$L__BB3_41:
	shr.u64 	%rd7, %rd17, 2;
	add.s32 	%r312, %r312, 1;
	setp.gt.u64 	%p23, %rd17, 3;
	mov.u64 	%rd17, %rd7;
	@%p23 bra 	$L__BB3_2;
$L__BB3_42:
	mov.b32 	%r311, 0;
	st.global.v2.u32 	[%rd2+24], {%r311, %r311};
	st.global.u32 	[%rd2+32], %r311;
	mov.b64 	%rd16, 0;
	st.global.u64 	[%rd2+40], %rd16;
	ret;

}
	// .globl	_Z8testrandP17curandStateXORWOW
.visible .entry _Z8testrandP17curandStateXORWOW(
	.param .u64 .ptr .align 1 _Z8testrandP17curandStateXORWOW_param_0
)
{
	.local .align 8 .b8 	__local_depot4[8];
	.reg .b64 	%SP;
	.reg .b64 	%SPL;
	.reg .b32 	%r<20>;
	.reg .b32 	%f<6>;
	.reg .b64 	%rd<9>;

	mov.u64 	%SPL, __local_depot4;
	cvta.local.u64 	%SP, %SPL;
	ld.param.u64 	%rd1, [_Z8testrandP17curandStateXORWOW_param_0];
	cvta.to.global.u64 	%rd2, %rd1;
	add.u64 	%rd3, %SP, 0;
	add.u64 	%rd4, %SPL, 0;
	mov.u32 	%r1, %ctaid.x;
	mov.u32 	%r2, %ntid.x;
	mov.u32 	%r3, %tid.x;
	mad.lo.s32 	%r4, %r1, %r2, %r3;
	mul.wide.s32 	%rd5, %r4, 48;
	add.s64 	%rd6, %rd2, %rd5;
	ld.global.v2.u32 	{%r5, %r6}, [%rd6];
	ld.global.u32 	%r7, [%rd6+20];
	shr.u32 	%r8, %r6, 2;
	xor.b32  	%r9, %r8, %r6;
	shl.b32 	%r10, %r7, 4;
	shl.b32 	%r11, %r9, 1;
	xor.b32  	%r12, %r10, %r11;
	xor.b32  	%r13, %r12, %r7;
	xor.b32  	%r14, %r13, %r9;
	add.s32 	%r15, %r5, %r14;
	add.s32 	%r16, %r15, 362437;
	cvt.rn.f32.u32 	%f1, %r16;
	fma.rn.f32 	%f2, %f1, 0f2F800000, 0f2F000000;
	mul.f32 	%f3, %f2, 0f41F00000;
	cvt.rpi.f32.f32 	%f4, %f3;
	add.f32 	%f5, %f4, 0fBF800000;
	cvt.rzi.u32.f32 	%r17, %f5;
	st.local.u32 	[%rd4], %r17;
	mov.u64 	%rd7, $str$1;
	cvta.global.u64 	%rd8, %rd7;
	{ // callseq 1, 0
	.param .b64 param0;
	st.param.b64 	[param0], %rd8;
	.param .b64 param1;
	st.param.b64 	[param1], %rd3;
	.param .b32 retval0;
	call.uni (retval0), 
	vprintf, 
	(
	param0, 
	param1
	);
	ld.param.b32 	%r18, [retval0];
	} // callseq 1
	ret;

}
	// .globl	_Z10testmemcpyPdS_j
.visible .entry _Z10testmemcpyPdS_j(
	.param .u64 .ptr .align 1 _Z10testmemcpyPdS_j_param_0,
	.param .u64 .ptr .align 1 _Z10testmemcpyPdS_j_param_1,
	.param .u32 _Z10testmemcpyPdS_j_param_2
)
{
	.reg .pred 	%p<3>;
	.reg .b16 	%rs<2>;
	.reg .b32 	%r<3>;
	.reg .b64 	%rd<14>;

	ld.param.u64 	%rd7, [_Z10testmemcpyPdS_j_param_0];
	ld.param.u64 	%rd8, [_Z10testmemcpyPdS_j_param_1];
	ld.param.u32 	%r1, [_Z10testmemcpyPdS_j_param_2];
	add.s32 	%r2, %r1, -5;
	cvt.u64.u32 	%rd1, %r2;
	setp.eq.s32 	%p1, %r2, 0;
	@%p1 bra 	$L__BB5_3;
	cvta.to.global.u64 	%rd10, %rd7;
	add.s64 	%rd2, %rd10, 40;
	shl.b64 	%rd3, %rd1, 3;
	cvta.to.global.u64 	%rd4, %rd8;
	mov.b64 	%rd13, 0;
$L__BB5_2:
	add.s64 	%rd11, %rd4, %rd13;
	ld.global.u8 	%rs1, [%rd11];
	add.s64 	%rd12, %rd2, %rd13;
	st.global.u8 	[%rd12], %rs1;
	add.s64 	%rd13, %rd13, 1;
	setp.lt.u64 	%p2, %rd13, %rd3;
	@%p2 bra 	$L__BB5_2;
$L__BB5_3:
	ret;

}


// ===== COMPILED SASS (sm_100) =====

	.target	sm_100

	.elftype	@"ET_EXEC"


//--------------------- .note.nv.tkinfo           --------------------------
	.section	.note.nv.tkinfo,"",@"SHT_NOTE"
	.sectionflags	@"SHF_NOTE_NV_TKINFO"
	.tkinfo
        /*0018*/ 	.word	0x00000002
        /*0030*/ 	.string	""
        /*0030*/ 	.string	"ptxas"
        /*0030*/ 	.string	"Cuda compilation tools, release 13.0, V13.0.88"
        /*0030*/ 	.string	"Build cuda_13.0.r13.0/compiler.36424714_0"
        /*0030*/ 	.string	"-arch sm_100 -m 64 "



//--------------------- .note.nv.cuinfo           --------------------------
	.section	.note.nv.cuinfo,"",@"SHT_NOTE"
	.sectionflags	@"SHF_NOTE_NV_CUINFO"
        /*0018*/ 	.short	0x0002
        /*001a*/ 	.short	0x0064
        /*001c*/ 	.short	0x0082
	.zero		2


//--------------------- .nv.info                  --------------------------
	.section	.nv.info,"",@"SHT_CUDA_INFO"
	.align	4


	//----- nvinfo : EIATTR_REGCOUNT
	.align		4
        /*0000*/ 	.byte	0x04, 0x2f
        /*0002*/ 	.short	(.L_12 - .L_11)
	.align		4
.L_11:
        /*0004*/ 	.word	index@(_Z14matrixAdditionPfS_S_i)
        /*0008*/ 	.word	0x0000000c


	//----- nvinfo : EIATTR_FRAME_SIZE
	.align		4
.L_12:
        /*000c*/ 	.byte	0x04, 0x11
        /*000e*/ 	.short	(.L_14 - .L_13)
	.align		4
.L_13:
        /*0010*/ 	.word	index@(_Z14matrixAdditionPfS_S_i)
        /*0014*/ 	.word	0x00000000


	//----- nvinfo : EIATTR_REGCOUNT
	.align		4
.L_14:
        /*0018*/ 	.byte	0x04, 0x2f
        /*001a*/ 	.short	(.L_16 - .L_15)
	.align		4
.L_15:
        /*001c*/ 	.word	index@(_Z4testPPi)
        /*0020*/ 	.word	0x0000000a


	//----- nvinfo : EIATTR_FRAME_SIZE
	.align		4
.L_16:
        /*0024*/ 	.byte	0x04, 0x11
        /*0026*/ 	.short	(.L_18 - .L_17)
	.align		4
.L_17:
        /*0028*/ 	.word	index@(_Z4testPPi)
        /*002c*/ 	.word	0x00000000


	//----- nvinfo : EIATTR_REGCOUNT
	.align		4
.L_18:
        /*0030*/ 	.byte	0x04, 0x2f
        /*0032*/ 	.short	(.L_20 - .L_19)
	.align		4
.L_19:
        /*0034*/ 	.word	index@(_Z5test2i)
        /*0038*/ 	.word	0x00000018


	//----- nvinfo : EIATTR_FRAME_SIZE
	.align		4
.L_20:
        /*003c*/ 	.byte	0x04, 0x11
        /*003e*/ 	.short	(.L_22 - .L_21)
	.align		4
.L_21:
        /*0040*/ 	.word	index@(_Z5test2i)
        /*0044*/ 	.word	0x00000000


	//----- nvinfo : EIATTR_REGCOUNT
	.align		4
.L_22:
        /*0048*/ 	.byte	0x04, 0x2f
        /*004a*/ 	.short	(.L_24 - .L_23)
	.align		4
.L_23:
        /*004c*/ 	.word	index@(_Z12setup_kernelP17curandStateXORWOW)
        /*0050*/ 	.word	0x0000001f


	//----- nvinfo : EIATTR_FRAME_SIZE
	.align		4
.L_24:
        /*0054*/ 	.byte	0x04, 0x11
        /*0056*/ 	.short	(.L_26 - .L_25)
	.align		4
.L_25:
        /*0058*/ 	.word	index@(_Z12setup_kernelP17curandStateXORWOW)
        /*005c*/ 	.word	0x00000000


	//----- nvinfo : EIATTR_REGCOUNT
	.align		4
.L_26:
        /*0060*/ 	.byte	0x04, 0x2f
        /*0062*/ 	.short	(.L_28 - .L_27)
	.align		4
.L_27:
        /*0064*/ 	.word	index@(_Z8testrandP17curandStateXORWOW)
        /*0068*/ 	.word	0x00000018


	//----- nvinfo : EIATTR_FRAME_SIZE
	.align		4
.L_28:
        /*006c*/ 	.byte	0x04, 0x11
        /*006e*/ 	.short	(.L_30 - .L_29)
	.align		4
.L_29:
        /*0070*/ 	.word	index@(_Z8testrandP17curandStateXORWOW)
        /*0074*/ 	.word	0x00000008


	//----- nvinfo : EIATTR_REGCOUNT
	.align		4
.L_30:
        /*0078*/ 	.byte	0x04, 0x2f
        /*007a*/ 	.short	(.L_32 - .L_31)
	.align		4
.L_31:
        /*007c*/ 	.word	index@(_Z10testmemcpyPdS_j)
        /*0080*/ 	.word	0x00000012


	//----- nvinfo : EIATTR_FRAME_SIZE
	.align		4
.L_32:
        /*0084*/ 	.byte	0x04, 0x11
        /*0086*/ 	.short	(.L_34 - .L_33)
	.align		4
.L_33:
        /*0088*/ 	.word	index@(_Z10testmemcpyPdS_j)
        /*008c*/ 	.word	0x00000000


	//----- nvinfo : EIATTR_MIN_STACK_SIZE
	.align		4
.L_34:
        /*0090*/ 	.byte	0x04, 0x12
        /*0092*/ 	.short	(.L_36 - .L_35)
	.align		4
.L_35:
        /*0094*/ 	.word	index@(_Z10testmemcpyPdS_j)
        /*0098*/ 	.word	0x00000000


	//----- nvinfo : EIATTR_MIN_STACK_SIZE
	.align		4
.L_36:
        /*009c*/ 	.byte	0x04, 0x12
        /*009e*/ 	.short	(.L_38 - .L_37)
	.align		4
.L_37:
        /*00a0*/ 	.word	index@(_Z8testrandP17curandStateXORWOW)
        /*00a4*/ 	.word	0x00000008


	//----- nvinfo : EIATTR_MIN_STACK_SIZE
	.align		4
.L_38:
        /*00a8*/ 	.byte	0x04, 0x12
        /*00aa*/ 	.short	(.L_40 - .L_39)
	.align		4
.L_39:
        /*00ac*/ 	.word	index@(_Z12setup_kernelP17curandStateXORWOW)
        /*00b0*/ 	.word	0x00000000


	//----- nvinfo : EIATTR_MIN_STACK_SIZE
	.align		4
.L_40:
        /*00b4*/ 	.byte	0x04, 0x12
        /*00b6*/ 	.short	(.L_42 - .L_41)
	.align		4
.L_41:
        /*00b8*/ 	.word	index@(_Z5test2i)
        /*00bc*/ 	.word	0x00000000


	//----- nvinfo : EIATTR_MIN_STACK_SIZE
	.align		4
.L_42:
        /*00c0*/ 	.byte	0x04, 0x12
        /*00c2*/ 	.short	(.L_44 - .L_43)
	.align		4
.L_43:
        /*00c4*/ 	.word	index@(_Z4testPPi)
        /*00c8*/ 	.word	0x00000000


	//----- nvinfo : EIATTR_MIN_STACK_SIZE
	.align		4
.L_44:
        /*00cc*/ 	.byte	0x04, 0x12
        /*00ce*/ 	.short	(.L_46 - .L_45)
	.align		4
.L_45:
        /*00d0*/ 	.word	index@(_Z14matrixAdditionPfS_S_i)
        /*00d4*/ 	.word	0x00000000
.L_46:


//--------------------- .nv.compat                --------------------------
	.section	.nv.compat,"",@"SHT_CUDA_COMPAT_INFO"
	.align	4
        /*0000*/ 	.byte	0x02, 0x09, 0x00, 0x00, 0x02, 0x02, 0x01, 0x00, 0x02, 0x05, 0x05, 0x00, 0x03, 0x07, 0x01, 0x01
        /*0010*/ 	.byte	0x02, 0x03, 0x00, 0x00, 0x02, 0x06, 0x01, 0x00, 0x04, 0x0b, 0x08, 0x00, 0x09, 0x00, 0x00, 0x00
        /*0020*/ 	.byte	0x00, 0x00, 0x00, 0x00


//--------------------- .nv.info._Z10testmemcpyPdS_j --------------------------
	.section	.nv.info._Z10testmemcpyPdS_j,"",@"SHT_CUDA_INFO"
	.sectionflags	@""
	.align	4


	//----- nvinfo : EIATTR_CUDA_API_VERSION
	.align		4
        /*0000*/ 	.byte	0x04, 0x37
        /*0002*/ 	.short	(.L_48 - .L_47)
.L_47:
        /*0004*/ 	.word	0x00000082


	//----- nvinfo : EIATTR_KPARAM_INFO
	.align		4
.L_48:
        /*0008*/ 	.byte	0x04, 0x17
        /*000a*/ 	.short	(.L_50 - .L_49)
.L_49:
        /*000c*/ 	.word	0x00000000
        /*0010*/ 	.short	0x0002
        /*0012*/ 	.short	0x0010
        /*0014*/ 	.byte	0x00, 0xf0, 0x11, 0x00


	//----- nvinfo : EIATTR_KPARAM_INFO
	.align		4
.L_50:
        /*0018*/ 	.byte	0x04, 0x17
        /*001a*/ 	.short	(.L_52 - .L_51)
.L_51:
        /*001c*/ 	.word	0x00000000
        /*0020*/ 	.short	0x0001
        /*0022*/ 	.short	0x0008
        /*0024*/ 	.byte	0x00, 0xf5, 0x21, 0x00


	//----- nvinfo : EIATTR_KPARAM_INFO
	.align		4
.L_52:
        /*0028*/ 	.byte	0x04, 0x17
        /*002a*/ 	.short	(.L_54 - .L_53)
.L_53:
        /*002c*/ 	.word	0x00000000
        /*0030*/ 	.short	0x0000
        /*0032*/ 	.short	0x0000
        /*0034*/ 	.byte	0x00, 0xf5, 0x21, 0x00


	//----- nvinfo : EIATTR_SPARSE_MMA_MASK
	.align		4
.L_54:
        /*0038*/ 	.byte	0x03, 0x50
        /*003a*/ 	.short	0x0000


	//----- nvinfo : EIATTR_MAXREG_COUNT
	.align		4
        /*003c*/ 	.byte	0x03, 0x1b
        /*003e*/ 	.short	0x00ff


	//----- nvinfo : EIATTR_MERCURY_ISA_VERSION
	.align		4
        /*0040*/ 	.byte	0x03, 0x5f
        /*0042*/ 	.short	0x0101


	//----- nvinfo : EIATTR_VRC_CTA_INIT_COUNT
	.align		4
        /*0044*/ 	.byte	0x02, 0x4a
	.zero		1
	.zero		1


	//----- nvinfo : EIATTR_EXIT_INSTR_OFFSETS
	.align		4
        /*0048*/ 	.byte	0x04, 0x1c
        /*004a*/ 	.short	(.L_56 - .L_55)


	//   ....[0]....
.L_55:
        /*004c*/ 	.word	0x00000040


	//   ....[1]....
        /*0050*/ 	.word	0x000004b0


	//   ....[2]....
        /*0054*/ 	.word	0x00000530


	//----- nvinfo : EIATTR_CBANK_PARAM_SIZE
	.align		4
.L_56:
        /*0058*/ 	.byte	0x03, 0x19
        /*005a*/ 	.short	0x0014


	//----- nvinfo : EIATTR_PARAM_CBANK
	.align		4
        /*005c*/ 	.byte	0x04, 0x0a
        /*005e*/ 	.short	(.L_58 - .L_57)
	.align		4
.L_57:
        /*0060*/ 	.word	index@(.nv.constant0._Z10testmemcpyPdS_j)
        /*0064*/ 	.short	0x0380
        /*0066*/ 	.short	0x0014


	//----- nvinfo : EIATTR_SW_WAR
	.align		4
.L_58:
        /*0068*/ 	.byte	0x04, 0x36
        /*006a*/ 	.short	(.L_60 - .L_59)
.L_59:
        /*006c*/ 	.word	0x00000008
.L_60:


//--------------------- .nv.info._Z8testrandP17curandStateXORWOW --------------------------
	.section	.nv.info._Z8testrandP17curandStateXORWOW,"",@"SHT_CUDA_INFO"
	.sectionflags	@""
	.align	4


	//----- nvinfo : EIATTR_CUDA_API_VERSION
	.align		4
        /*0000*/ 	.byte	0x04, 0x37
        /*0002*/ 	.short	(.L_62 - .L_61)
.L_61:
        /*0004*/ 	.word	0x00000082


	//----- nvinfo : EIATTR_KPARAM_INFO
	.align		4
.L_62:
        /*0008*/ 	.byte	0x04, 0x17
        /*000a*/ 	.short	(.L_64 - .L_63)
.L_63:
        /*000c*/ 	.word	0x00000000
        /*0010*/ 	.short	0x0000
        /*0012*/ 	.short	0x0000
        /*0014*/ 	.byte	0x00, 0xf5, 0x21, 0x00


	//----- nvinfo : EIATTR_SPARSE_MMA_MASK
	.align		4
.L_64:
        /*0018*/ 	.byte	0x03, 0x50
        /*001a*/ 	.short	0x0000


	//----- nvinfo : EIATTR_MAXREG_COUNT
	.align		4
        /*001c*/ 	.byte	0x03, 0x1b
        /*001e*/ 	.short	0x00ff


	//----- nvinfo : EIATTR_EXTERNS
	.align		4
        /*0020*/ 	.byte	0x04, 0x0f
        /*0022*/ 	.short	(.L_66 - .L_65)


	//   ....[0]....
	.align		4
.L_65:
        /*0024*/ 	.word	index@(vprintf)


	//----- nvinfo : EIATTR_MERCURY_ISA_VERSION
	.align		4
.L_66:
        /*0028*/ 	.byte	0x03, 0x5f
        /*002a*/ 	.short	0x0101


	//----- nvinfo : EIATTR_VRC_CTA_INIT_COUNT
	.align		4
        /*002c*/ 	.byte	0x02, 0x4a
	.zero		1
	.zero		1


	//----- nvinfo : EIATTR_SYSCALL_OFFSETS
	.align		4
        /*0030*/ 	.byte	0x04, 0x46
        /*0032*/ 	.short	(.L_68 - .L_67)


	//   ....[0]....
.L_67:
        /*0034*/ 	.word	0x00000240


	//----- nvinfo : EIATTR_EXIT_INSTR_OFFSETS
	.align		4
.L_68:
        /*0038*/ 	.byte	0x04, 0x1c
        /*003a*/ 	.short	(.L_70 - .L_69)


	//   ....[0]....
.L_69:
        /*003c*/ 	.word	0x00000250


	//----- nvinfo : EIATTR_CBANK_PARAM_SIZE
	.align		4
.L_70:
        /*0040*/ 	.byte	0x03, 0x19
        /*0042*/ 	.short	0x0008


	//----- nvinfo : EIATTR_PARAM_CBANK
	.align		4
        /*0044*/ 	.byte	0x04, 0x0a
        /*0046*/ 	.short	(.L_72 - .L_71)
	.align		4
.L_71:
        /*0048*/ 	.word	index@(.nv.constant0._Z8testrandP17curandStateXORWOW)
        /*004c*/ 	.short	0x0380
        /*004e*/ 	.short	0x0008


	//----- nvinfo : EIATTR_SW_WAR
	.align		4
.L_72:
        /*0050*/ 	.byte	0x04, 0x36
        /*0052*/ 	.short	(.L_74 - .L_73)
.L_73:
        /*0054*/ 	.word	0x00000008
.L_74:


//--------------------- .nv.info._Z12setup_kernelP17curandStateXORWOW --------------------------
	.section	.nv.info._Z12setup_kernelP17curandStateXORWOW,"",@"SHT_CUDA_INFO"
	.sectionflags	@""
	.align	4


	//----- nvinfo : EIATTR_CUDA_API_VERSION
	.align		4
        /*0000*/ 	.byte	0x04, 0x37
        /*0002*/ 	.short	(.L_76 - .L_75)
.L_75:
        /*0004*/ 	.word	0x00000082


	//----- nvinfo : EIATTR_KPARAM_INFO
	.align		4
.L_76:
        /*0008*/ 	.byte	0x04, 0x17
        /*000a*/ 	.short	(.L_78 - .L_77)
.L_77:
        /*000c*/ 	.word	0x00000000
        /*0010*/ 	.short	0x0000
        /*0012*/ 	.short	0x0000
        /*0014*/ 	.byte	0x00, 0xf5, 0x21, 0x00


	//----- nvinfo : EIATTR_SPARSE_MMA_MASK
	.align		4
.L_78:
        /*0018*/ 	.byte	0x03, 0x50
        /*001a*/ 	.short	0x0000


	//----- nvinfo : EIATTR_MAXREG_COUNT
	.align		4
        /*001c*/ 	.byte	0x03, 0x1b
        /*001e*/ 	.short	0x00ff


	//----- nvinfo : EIATTR_MERCURY_ISA_VERSION
	.align		4
        /*0020*/ 	.byte	0x03, 0x5f
        /*0022*/ 	.short	0x0101


	//----- nvinfo : EIATTR_VRC_CTA_INIT_COUNT
	.align		4
        /*0024*/ 	.byte	0x02, 0x4a
	.zero		1
	.zero		1


	//----- nvinfo : EIATTR_EXIT_INSTR_OFFSETS
	.align		4
        /*0028*/ 	.byte	0x04, 0x1c
        /*002a*/ 	.short	(.L_80 - .L_79)


	//   ....[0]....
.L_79:
        /*002c*/ 	.word	0x00000e80


	//----- nvinfo : EIATTR_CRS_STACK_SIZE
	.align		4
.L_80:
        /*0030*/ 	.byte	0x04, 0x1e
        /*0032*/ 	.short	(.L_82 - .L_81)
.L_81:
        /*0034*/ 	.word	0x00000000


	//----- nvinfo : EIATTR_CBANK_PARAM_SIZE
	.align		4
.L_82:
        /*0038*/ 	.byte	0x03, 0x19
        /*003a*/ 	.short	0x0008


	//----- nvinfo : EIATTR_PARAM_CBANK
	.align		4
        /*003c*/ 	.byte	0x04, 0x0a
        /*003e*/ 	.short	(.L_84 - .L_83)
	.align		4
.L_83:
        /*0040*/ 	.word	index@(.nv.constant0._Z12setup_kernelP17curandStateXORWOW)
        /*0044*/ 	.short	0x0380
        /*0046*/ 	.short	0x0008


	//----- nvinfo : EIATTR_SW_WAR
	.align		4
.L_84:
        /*0048*/ 	.byte	0x04, 0x36
        /*004a*/ 	.short	(.L_86 - .L_85)
.L_85:
        /*004c*/ 	.word	0x00000008
.L_86:


//--------------------- .nv.info._Z5test2i        --------------------------
	.section	.nv.info._Z5test2i,"",@"SHT_CUDA_INFO"
	.sectionflags	@""
	.align	4


	//----- nvinfo : EIATTR_CUDA_API_VERSION
	.align		4
        /*0000*/ 	.byte	0x04, 0x37
        /*0002*/ 	.short	(.L_88 - .L_87)
.L_87:
        /*0004*/ 	.word	0x00000082


	//----- nvinfo : EIATTR_KPARAM_INFO
	.align		4
.L_88:
        /*0008*/ 	.byte	0x04, 0x17
        /*000a*/ 	.short	(.L_90 - .L_89)
.L_89:
        /*000c*/ 	.word	0x00000000
        /*0010*/ 	.short	0x0000
        /*0012*/ 	.short	0x0000
        /*0014*/ 	.byte	0x00, 0xf0, 0x11, 0x00


	//----- nvinfo : EIATTR_SPARSE_MMA_MASK
	.align		4
.L_90:
        /*0018*/ 	.byte	0x03, 0x50
        /*001a*/ 	.short	0x0000


	//----- nvinfo : EIATTR_MAXREG_COUNT
	.align		4
        /*001c*/ 	.byte	0x03, 0x1b
        /*001e*/ 	.short	0x00ff


	//----- nvinfo : EIATTR_EXTERNS
	.align		4
        /*0020*/ 	.byte	0x04, 0x0f
        /*0022*/ 	.short	(.L_92 - .L_91)


	//   ....[0]....
	.align		4
.L_91:
        /*0024*/ 	.word	index@(vprintf)


	//----- nvinfo : EIATTR_MERCURY_ISA_VERSION
	.align		4
.L_92:
        /*0028*/ 	.byte	0x03, 0x5f
        /*002a*/ 	.short	0x0101


	//----- nvinfo : EIATTR_VRC_CTA_INIT_COUNT
	.align		4
        /*002c*/ 	.byte	0x02, 0x4a
	.zero		1
	.zero		1


	//----- nvinfo : EIATTR_SYSCALL_OFFSETS
	.align		4
        /*0030*/ 	.byte	0x04, 0x46
        /*0032*/ 	.short	(.L_94 - .L_93)


	//   ....[0]....
.L_93:
        /*0034*/ 	.word	0x00000080


	//----- nvinfo : EIATTR_EXIT_INSTR_OFFSETS
	.align		4
.L_94:
        /*0038*/ 	.byte	0x04, 0x1c
        /*003a*/ 	.short	(.L_96 - .L_95)


	//   ....[0]....
.L_95:
        /*003c*/ 	.word	0x00000090


	//----- nvinfo : EIATTR_CBANK_PARAM_SIZE
	.align		4
.L_96:
        /*0040*/ 	.byte	0x03, 0x19
        /*0042*/ 	.short	0x0004


	//----- nvinfo : EIATTR_PARAM_CBANK
	.align		4
        /*0044*/ 	.byte	0x04, 0x0a
        /*0046*/ 	.short	(.L_98 - .L_97)
	.align		4
.L_97:
        /*0048*/ 	.word	index@(.nv.constant0._Z5test2i)
        /*004c*/ 	.short	0x0380
        /*004e*/ 	.short	0x0004


	//----- nvinfo : EIATTR_SW_WAR
	.align		4
.L_98:
        /*0050*/ 	.byte	0x04, 0x36
        /*0052*/ 	.short	(.L_100 - .L_99)
.L_99:
        /*0054*/ 	.word	0x00000008
.L_100:


//--------------------- .nv.info._Z4testPPi       --------------------------
	.section	.nv.info._Z4testPPi,"",@"SHT_CUDA_INFO"
	.sectionflags	@""
	.align	4


	//----- nvinfo : EIATTR_CUDA_API_VERSION
	.align		4
        /*0000*/ 	.byte	0x04, 0x37
        /*0002*/ 	.short	(.L_102 - .L_101)
.L_101:
        /*0004*/ 	.word	0x00000082


	//----- nvinfo : EIATTR_KPARAM_INFO
	.align		4
.L_102:
        /*0008*/ 	.byte	0x04, 0x17
        /*000a*/ 	.short	(.L_104 - .L_103)
.L_103:
        /*000c*/ 	.word	0x00000000
        /*0010*/ 	.short	0x0000
        /*0012*/ 	.short	0x0000
        /*0014*/ 	.byte	0x00, 0xf5, 0x21, 0x00


	//----- nvinfo : EIATTR_SPARSE_MMA_MASK
	.align		4
.L_104:
        /*0018*/ 	.byte	0x03, 0x50
        /*001a*/ 	.short	0x0000


	//----- nvinfo : EIATTR_MAXREG_COUNT
	.align		4
        /*001c*/ 	.byte	0x03, 0x1b
        /*001e*/ 	.short	0x00ff


	//----- nvinfo : EIATTR_MERCURY_ISA_VERSION
	.align		4
        /*0020*/ 	.byte	0x03, 0x5f
        /*0022*/ 	.short	0x0101


	//----- nvinfo : EIATTR_VRC_CTA_INIT_COUNT
	.align		4
        /*0024*/ 	.byte	0x02, 0x4a
	.zero		1
	.zero		1


	//----- nvinfo : EIATTR_EXIT_INSTR_OFFSETS
	.align		4
        /*0028*/ 	.byte	0x04, 0x1c
        /*002a*/ 	.short	(.L_106 - .L_105)


	//   ....[0]....
.L_105:
        /*002c*/ 	.word	0x000000b0


	//----- nvinfo : EIATTR_CBANK_PARAM_SIZE
	.align		4
.L_106:
        /*0030*/ 	.byte	0x03, 0x19
        /*0032*/ 	.short	0x0008


	//----- nvinfo : EIATTR_PARAM_CBANK
	.align		4
        /*0034*/ 	.byte	0x04, 0x0a
        /*0036*/ 	.short	(.L_108 - .L_107)
	.align		4
.L_107:
        /*0038*/ 	.word	index@(.nv.constant0._Z4testPPi)
        /*003c*/ 	.short	0x0380
        /*003e*/ 	.short	0x0008


	//----- nvinfo : EIATTR_SW_WAR
	.align		4
.L_108:
        /*0040*/ 	.byte	0x04, 0x36
        /*0042*/ 	.short	(.L_110 - .L_109)
.L_109:
        /*0044*/ 	.word	0x00000008
.L_110:


//--------------------- .nv.info._Z14matrixAdditionPfS_S_i --------------------------
	.section	.nv.info._Z14matrixAdditionPfS_S_i,"",@"SHT_CUDA_INFO"
	.sectionflags	@""
	.align	4


	//----- nvinfo : EIATTR_CUDA_API_VERSION
	.align		4
        /*0000*/ 	.byte	0x04, 0x37
        /*0002*/ 	.short	(.L_112 - .L_111)
.L_111:
        /*0004*/ 	.word	0x00000082


	//----- nvinfo : EIATTR_KPARAM_INFO
	.align		4
.L_112:
        /*0008*/ 	.byte	0x04, 0x17
        /*000a*/ 	.short	(.L_114 - .L_113)
.L_113:
        /*000c*/ 	.word	0x00000000
        /*0010*/ 	.short	0x0003
        /*0012*/ 	.short	0x0018
        /*0014*/ 	.byte	0x00, 0xf0, 0x11, 0x00


	//----- nvinfo : EIATTR_KPARAM_INFO
	.align		4
.L_114:
        /*0018*/ 	.byte	0x04, 0x17
        /*001a*/ 	.short	(.L_116 - .L_115)
.L_115:
        /*001c*/ 	.word	0x00000000
        /*0020*/ 	.short	0x0002
        /*0022*/ 	.short	0x0010
        /*0024*/ 	.byte	0x00, 0xf5, 0x21, 0x00


	//----- nvinfo : EIATTR_KPARAM_INFO
	.align		4
.L_116:
        /*0028*/ 	.byte	0x04, 0x17
        /*002a*/ 	.short	(.L_118 - .L_117)
.L_117:
        /*002c*/ 	.word	0x00000000
        /*0030*/ 	.short	0x0001
        /*0032*/ 	.short	0x0008
        /*0034*/ 	.byte	0x00, 0xf5, 0x21, 0x00


	//----- nvinfo : EIATTR_KPARAM_INFO
	.align		4
.L_118:
        /*0038*/ 	.byte	0x04, 0x17
        /*003a*/ 	.short	(.L_120 - .L_119)
.L_119:
        /*003c*/ 	.word	0x00000000
        /*0040*/ 	.short	0x0000
        /*0042*/ 	.short	0x0000
        /*0044*/ 	.byte	0x00, 0xf5, 0x21, 0x00


	//----- nvinfo : EIATTR_SPARSE_MMA_MASK
	.align		4
.L_120:
        /*0048*/ 	.byte	0x03, 0x50
        /*004a*/ 	.short	0x0000


	//----- nvinfo : EIATTR_MAXREG_COUNT
	.align		4
        /*004c*/ 	.byte	0x03, 0x1b
        /*004e*/ 	.short	0x00ff


	//----- nvinfo : EIATTR_MERCURY_ISA_VERSION
	.align		4
        /*0050*/ 	.byte	0x03, 0x5f
        /*0052*/ 	.short	0x0101


	//----- nvinfo : EIATTR_VRC_CTA_INIT_COUNT
	.align		4
        /*0054*/ 	.byte	0x02, 0x4a
	.zero		1
	.zero		1


	//----- nvinfo : EIATTR_EXIT_INSTR_OFFSETS
	.align		4
        /*0058*/ 	.byte	0x04, 0x1c
        /*005a*/ 	.short	(.L_122 - .L_121)


	//   ....[0]....
.L_121:
        /*005c*/ 	.word	0x00000070


	//   ....[1]....
        /*0060*/ 	.word	0x00000130


	//----- nvinfo : EIATTR_CBANK_PARAM_SIZE
	.align		4
.L_122:
        /*0064*/ 	.byte	0x03, 0x19
        /*0066*/ 	.short	0x001c


	//----- nvinfo : EIATTR_PARAM_CBANK
	.align		4
        /*0068*/ 	.byte	0x04, 0x0a
        /*006a*/ 	.short	(.L_124 - .L_123)
	.align		4
.L_123:
        /*006c*/ 	.word	index@(.nv.constant0._Z14matrixAdditionPfS_S_i)
        /*0070*/ 	.short	0x0380
        /*0072*/ 	.short	0x001c


	//----- nvinfo : EIATTR_SW_WAR
	.align		4
.L_124:
        /*0074*/ 	.byte	0x04, 0x36
        /*0076*/ 	.short	(.L_126 - .L_125)
.L_125:
        /*0078*/ 	.word	0x00000008
.L_126:


//--------------------- .nv.callgraph             --------------------------
	.section	.nv.callgraph,"",@"SHT_CUDA_CALLGRAPH"
	.align	4
	.sectionentsize	8
	.align		4
        /*0000*/ 	.word	0x00000000
	.align		4
        /*0004*/ 	.word	0xffffffff
	.align		4
        /*0008*/ 	.word	index@(_Z8testrandP17curandStateXORWOW)
	.align		4
        /*000c*/ 	.word	index@(vprintf)
	.align		4
        /*0010*/ 	.word	index@(_Z5test2i)
	.align		4
        /*0014*/ 	.word	index@(vprintf)
	.align		4
        /*0018*/ 	.word	0x00000000
	.align		4
        /*001c*/ 	.word	0xfffffffe
	.align		4
        /*0020*/ 	.word	0x00000000
	.align		4
        /*0024*/ 	.word	0xfffffffd
	.align		4
        /*0028*/ 	.word	0x00000000
	.align		4
        /*002c*/ 	.word	0xfffffffc


//--------------------- .nv.constant4             --------------------------
	.section	.nv.constant4,"a",@progbits
	.align	8
	.align		8
.nv.constant4:
        /*0000*/ 	.dword	precalc_xorwow_matrix
	.align		8
        /*0008*/ 	.dword	precalc_xorwow_offset_matrix
	.align		8
        /*0010*/ 	.dword	mrg32k3aM1
	.align		8
        /*0018*/ 	.dword	mrg32k3aM2
	.align		8
        /*0020*/ 	.dword	mrg32k3aM1SubSeq
	.align		8
        /*0028*/ 	.dword	mrg32k3aM2SubSeq
	.align		8
        /*0030*/ 	.dword	mrg32k3aM1Seq
	.align		8
        /*0038*/ 	.dword	mrg32k3aM2Seq
	.align		8
        /*0040*/ 	.dword	$str
	.align		8
        /*0048*/ 	.dword	$str$1
	.align		8
        /*0050*/ 	.dword	vprintf


//--------------------- .nv.constant3             --------------------------
	.section	.nv.constant3,"a",@progbits
	.align	8
.nv.constant3:
	.type		__cr_lgamma_table,@object
	.size		__cr_lgamma_table,(.L_8 - __cr_lgamma_table)
__cr_lgamma_table:
        /*0000*/ 	.byte	0x00, 0x00, 0x00, 0x00, 0x00, 0x00, 0x00, 0x00, 0x00, 0x00, 0x00, 0x00, 0x00, 0x00, 0x00, 0x00
        /*0010*/ 	.byte	0xef, 0x39, 0xfa, 0xfe, 0x42, 0x2e, 0xe6, 0x3f, 0x02, 0x20, 0x2a, 0xfa, 0x0b, 0xab, 0xfc, 0x3f
        /*0020*/ 	.byte	0xf9, 0x2c, 0x92, 0x7c, 0xa7, 0x6c, 0x09, 0x40, 0xc9, 0x79, 0x44, 0x3c, 0x64, 0x26, 0x13, 0x40
        /*0030*/ 	.byte	0xca, 0x01, 0xcf, 0x3a, 0x27, 0x51, 0x1a, 0x40, 0x30, 0xcc, 0x2d, 0xf3, 0xe1, 0x0c, 0x21, 0x40
        /*0040*/ 	.byte	0x0d, 0xb7, 0xfc, 0x82, 0x8e, 0x35, 0x25, 0x40
.L_8:


//--------------------- .text._Z10testmemcpyPdS_j --------------------------
	.section	.text._Z10testmemcpyPdS_j,"ax",@progbits
	.align	128
        .global         _Z10testmemcpyPdS_j
        .type           _Z10testmemcpyPdS_j,@function
        .size           _Z10testmemcpyPdS_j,(.L_x_18 - _Z10testmemcpyPdS_j)
        .other          _Z10testmemcpyPdS_j,@"STO_CUDA_ENTRY STV_DEFAULT"
_Z10testmemcpyPdS_j:
.text._Z10testmemcpyPdS_j:
[----:B------:R-:W-:Y:S01]  /*0000*/  LDC R1, c[0x0][0x37c] ;  /* 0x0000df00ff017b82 */ /* 0x000fe20000000800 */
[----:B------:R-:W0:Y:S02]  /*0010*/  LDCU UR4, c[0x0][0x390] ;  /* 0x00007200ff0477ac */ /* 0x000e240008000800 */
[----:B0-----:R-:W-:-:S06]  /*0020*/  UIADD3 UR4, UPT, UPT, UR4, -0x5, URZ ;  /* 0xfffffffb04047890 */ /* 0x001fcc000fffe0ff */
[----:B------:R-:W-:-:S13]  /*0030*/  ISETP.NE.AND P0, PT, RZ, UR4, PT ;  /* 0x00000004ff007c0c */ /* 0x000fda000bf05270 */
[----:B------:R-:W-:Y:S05]  /*0040*/  @!P0 EXIT ;  /* 0x000000000000894d */ /* 0x000fea0003800000 */
[----:B------:R-:W-:Y:S01]  /*0050*/  USHF.L.U32 UR10, UR4, 0x3, URZ ;  /* 0x00000003040a7899 */ /* 0x000fe200080006ff */
[----:B------:R-:W-:Y:S01]  /*0060*/  IMAD.MOV.U32 R3, RZ, RZ, RZ ;  /* 0x000000ffff037224 */ /* 0x000fe200078e00ff */
[----:B------:R-:W-:Y:S01]  /*0070*/  USHF.R.U32.HI UR4, URZ, 0x1d, UR4 ;  /* 0x0000001dff047899 */ /* 0x000fe20008011604 */
[----:B------:R-:W0:Y:S03]  /*0080*/  LDCU.64 UR8, c[0x0][0x358] ;  /* 0x00006b00ff0877ac */ /* 0x000e260008000a00 */
[----:B------:R-:W-:Y:S02]  /*0090*/  ISETP.LT.U32.AND P0, PT, RZ, UR10, PT ;  /* 0x0000000aff007c0c */ /* 0x000fe4000bf01070 */
[----:B------:R-:W-:Y:S01]  /*00a0*/  IMAD.U32 R0, RZ, RZ, UR4 ;  /* 0x00000004ff007e24 */ /* 0x000fe2000f8e00ff */
[----:B------:R-:W1:Y:S04]  /*00b0*/  LDCU.64 UR6, c[0x0][0x380] ;  /* 0x00007000ff0677ac */ /* 0x000e680008000a00 */
[----:B------:R-:W-:Y:S01]  /*00c0*/  ISETP.GT.U32.AND.EX P0, PT, R0, RZ, PT, P0 ;  /* 0x000000ff0000720c */ /* 0x000fe20003f04100 */
[----:B------:R-:W-:-:S12]  /*00d0*/  IMAD.MOV.U32 R0, RZ, RZ, RZ ;  /* 0x000000ffff007224 */ /* 0x000fd800078e00ff */
[----:B------:R-:W2:Y:S02]  /*00e0*/  @!P0 LDC.64 R4, c[0x0][0x388] ;  /* 0x0000e200ff048b82 */ /* 0x000ea40000000a00 */
[----:B--2---:R-:W-:-:S05]  /*00f0*/  @!P0 IADD3 R4, P1, PT, R3, R4, RZ ;  /* 0x0000000403048210 */ /* 0x004fca0007f3e0ff */
[----:B------:R-:W-:-:S05]  /*0100*/  @!P0 IMAD.X R5, R0, 0x1, R5, P1 ;  /* 0x0000000100058824 */ /* 0x000fca00008e0605 */
[----:B0-----:R0:W2:Y:S01]  /*0110*/  @!P0 LDG.E.U8 R7, desc[UR8][R4.64] ;  /* 0x0000000804078981 */ /* 0x0010a2000c1e1100 */
[----:B-1----:R-:W-:Y:S01]  /*0120*/  UIADD3 UR5, UP0, UPT, UR6, 0x28, URZ ;  /* 0x0000002806057890 */ /* 0x002fe2000ff1e0ff */
[----:B------:R-:W-:-:S03]  /*0130*/  IMAD.U32 R9, RZ, RZ, UR4 ;  /* 0x00000004ff097e24 */ /* 0x000fc6000f8e00ff */
[----:B------:R-:W-:Y:S02]  /*0140*/  UIADD3.X UR6, UPT, UPT, URZ, UR7, URZ, UP0, !UPT ;  /* 0x00000007ff067290 */ /* 0x000fe400087fe4ff */
[----:B0-----:R-:W-:Y:S01]  /*0150*/  @!P0 IADD3 R4, P1, PT, R3, UR5, RZ ;  /* 0x0000000503048c10 */ /* 0x001fe2000ff3e0ff */
[----:B------:R-:W-:-:S03]  /*0160*/  @!P0 IMAD.MOV.U32 R3, RZ, RZ, 0x1 ;  /* 0x00000001ff038424 */ /* 0x000fc600078e00ff */
[----:B------:R-:W-:Y:S01]  /*0170*/  @!P0 IADD3.X R5, PT, PT, R0, UR6, RZ, P1, !PT ;  /* 0x0000000600058c10 */ /* 0x000fe20008ffe4ff */
[----:B------:R-:W-:Y:S01]  /*0180*/  @!P0 IMAD.MOV.U32 R0, RZ, RZ, RZ ;  /* 0x000000ffff008224 */ /* 0x000fe200078e00ff */
[C---:B------:R-:W-:Y:S02]  /*0190*/  IADD3 R2, P2, PT, -R3.reuse, UR10, RZ ;  /* 0x0000000a03027c10 */ /* 0x040fe4000ff5e1ff */
[----:B------:R-:W-:Y:S02]  /*01a0*/  ISETP.LT.U32.AND P1, PT, R3, UR10, PT ;  /* 0x0000000a03007c0c */ /* 0x000fe4000bf21070 */
[----:B------:R-:W-:Y:S02]  /*01b0*/  ISETP.LE.U32.AND P3, PT, R2, 0x3, PT ;  /* 0x000000030200780c */ /* 0x000fe40003f63070 */
[----:B------:R-:W-:Y:S02]  /*01c0*/  ISETP.GT.U32.AND.EX P1, PT, R9, R0, PT, P1 ;  /* 0x000000000900720c */ /* 0x000fe40003f24110 */
[----:B------:R-:W-:-:S04]  /*01d0*/  IADD3.X R2, PT, PT, ~R0, UR4, RZ, P2, !PT ;  /* 0x0000000400027c10 */ /* 0x000fc800097fe5ff */
[----:B------:R-:W-:Y:S01]  /*01e0*/  ISETP.LE.U32.OR.EX P1, PT, R2, RZ, !P1, P3 ;  /* 0x000000ff0200720c */ /* 0x000fe20004f23530 */
[----:B--2---:R0:W-:-:S12]  /*01f0*/  @!P0 STG.E.U8 desc[UR8][R4.64], R7 ;  /* 0x0000000704008986 */ /* 0x0041d8000c101108 */
[----:B------:R-:W-:Y:S05]  /*0200*/  @P1 BRA `(.L_x_0) ;  /* 0x0000000000541947 */ /* 0x000fea0003800000 */
[----:B------:R-:W-:Y:S01]  /*0210*/  UIADD3 UR7, UP0, UPT, UR10, -0x3, URZ ;  /* 0xfffffffd0a077890 */ /* 0x000fe2000ff1e0ff */
[----:B------:R-:W-:Y:S01]  /*0220*/  PLOP3.LUT P0, PT, PT, PT, PT, 0x8, 0x80 ;  /* 0x000000000080781c */ /* 0x000fe20003f0e170 */
[----:B------:R-:W1:Y:S02]  /*0230*/  LDCU.64 UR12, c[0x0][0x388] ;  /* 0x00007100ff0c77ac */ /* 0x000e640008000a00 */
[----:B------:R-:W-:-:S12]  /*0240*/  UIADD3.X UR11, UPT, UPT, UR4, -0x1, URZ, UP0, !UPT ;  /* 0xffffffff040b7890 */ /* 0x000fd800087fe4ff */
.L_x_1:
[----:B01----:R-:W-:-:S04]  /*0250*/  IADD3 R4, P1, PT, R3, UR12, RZ ;  /* 0x0000000c03047c10 */ /* 0x003fc8000ff3e0ff */
[----:B------:R-:W-:-:S05]  /*0260*/  IADD3.X R5, PT, PT, R0, UR13, RZ, P1, !PT ;  /* 0x0000000d00057c10 */ /* 0x000fca0008ffe4ff */
[----:B--2---:R-:W2:Y:S01]  /*0270*/  LDG.E.U8 R9, desc[UR8][R4.64] ;  /* 0x0000000804097981 */ /* 0x004ea2000c1e1100 */
[----:B------:R-:W-:-:S04]  /*0280*/  IADD3 R6, P1, PT, R3, UR5, RZ ;  /* 0x0000000503067c10 */ /* 0x000fc8000ff3e0ff */
[----:B------:R-:W-:-:S05]  /*0290*/  IADD3.X R7, PT, PT, R0, UR6, RZ, P1, !PT ;  /* 0x0000000600077c10 */ /* 0x000fca0008ffe4ff */
[----:B--2---:R2:W-:Y:S04]  /*02a0*/  STG.E.U8 desc[UR8][R6.64], R9 ;  /* 0x0000000906007986 */ /* 0x0045e8000c101108 */
[----:B------:R-:W3:Y:S04]  /*02b0*/  LDG.E.U8 R11, desc[UR8][R4.64+0x1] ;  /* 0x00000108040b7981 */ /* 0x000ee8000c1e1100 */
[----:B---3--:R2:W-:Y:S04]  /*02c0*/  STG.E.U8 desc[UR8][R6.64+0x1], R11 ;  /* 0x0000010b06007986 */ /* 0x0085e8000c101108 */
[----:B------:R-:W3:Y:S01]  /*02d0*/  LDG.E.U8 R13, desc[UR8][R4.64+0x2] ;  /* 0x00000208040d7981 */ /* 0x000ee2000c1e1100 */
[----:B------:R-:W-:-:S04]  /*02e0*/  IADD3 R3, P2, PT, R3, 0x4, RZ ;  /* 0x0000000403037810 */ /* 0x000fc80007f5e0ff */
[----:B------:R-:W-:Y:S01]  /*02f0*/  ISETP.GE.U32.AND P1, PT, R3, UR7, PT ;  /* 0x0000000703007c0c */ /* 0x000fe2000bf26070 */
[----:B------:R-:W-:-:S05]  /*0300*/  IMAD.X R0, RZ, RZ, R0, P2 ;  /* 0x000000ffff007224 */ /* 0x000fca00010e0600 */
[----:B------:R-:W-:Y:S01]  /*0310*/  ISETP.GE.U32.AND.EX P1, PT, R0, UR11, PT, P1 ;  /* 0x0000000b00007c0c */ /* 0x000fe2000bf26110 */
[----:B---3--:R2:W-:Y:S04]  /*0320*/  STG.E.U8 desc[UR8][R6.64+0x2], R13 ;  /* 0x0000020d06007986 */ /* 0x0085e8000c101108 */
[----:B------:R-:W3:Y:S04]  /*0330*/  LDG.E.U8 R15, desc[UR8][R4.64+0x3] ;  /* 0x00000308040f7981 */ /* 0x000ee8000c1e1100 */
[----:B---3--:R2:W-:Y:S04]  /*0340*/  STG.E.U8 desc[UR8][R6.64+0x3], R15 ;  /* 0x0000030f06007986 */ /* 0x0085e8000c101108 */
[----:B------:R-:W-:Y:S05]  /*0350*/  @!P1 BRA `(.L_x_1) ;  /* 0xfffffffc00bc9947 */ /* 0x000fea000383ffff */
.L_x_0:
[----:B0-----:R-:W-:Y:S01]  /*0360*/  IMAD.U32 R5, RZ, RZ, UR4 ;  /* 0x00000004ff057e24 */ /* 0x001fe2000f8e00ff */
[C---:B------:R-:W-:Y:S02]  /*0370*/  ISETP.LT.U32.AND P1, PT, R3.reuse, UR10, PT ;  /* 0x0000000a03007c0c */ /* 0x040fe4000bf21070 */
[----:B------:R-:W-:Y:S02]  /*0380*/  IADD3 R2, P2, PT, -R3, UR10, RZ ;  /* 0x0000000a03027c10 */ /* 0x000fe4000ff5e1ff */
[----:B------:R-:W-:Y:S02]  /*0390*/  ISETP.GT.U32.AND.EX P3, PT, R5, R0, PT, P1 ;  /* 0x000000000500720c */ /* 0x000fe40003f64110 */
[----:B------:R-:W-:Y:S02]  /*03a0*/  ISETP.LE.U32.AND P1, PT, R2, 0x1, PT ;  /* 0x000000010200780c */ /* 0x000fe40003f23070 */
[----:B------:R-:W-:-:S04]  /*03b0*/  IADD3.X R2, PT, PT, ~R0, UR4, RZ, P2, !PT ;  /* 0x0000000400027c10 */ /* 0x000fc800097fe5ff */
[----:B------:R-:W-:-:S13]  /*03c0*/  ISETP.LE.U32.OR.EX P1, PT, R2, RZ, !P3, P1 ;  /* 0x000000ff0200720c */ /* 0x000fda0005f23510 */
[----:B------:R-:W0:Y:S02]  /*03d0*/  @!P1 LDC.64 R4, c[0x0][0x388] ;  /* 0x0000e200ff049b82 */ /* 0x000e240000000a00 */
[----:B0-----:R-:W-:-:S05]  /*03e0*/  @!P1 IADD3 R4, P2, PT, R3, R4, RZ ;  /* 0x0000000403049210 */ /* 0x001fca0007f5e0ff */
[----:B------:R-:W-:-:S05]  /*03f0*/  @!P1 IMAD.X R5, R0, 0x1, R5, P2 ;  /* 0x0000000100059824 */ /* 0x000fca00010e0605 */
[----:B--2---:R-:W2:Y:S01]  /*0400*/  @!P1 LDG.E.U8 R9, desc[UR8][R4.64] ;  /* 0x0000000804099981 */ /* 0x004ea2000c1e1100 */
[----:B------:R-:W-:-:S04]  /*0410*/  @!P1 IADD3 R6, P2, PT, R3, UR5, RZ ;  /* 0x0000000503069c10 */ /* 0x000fc8000ff5e0ff */
[----:B------:R-:W-:Y:S02]  /*0420*/  @!P1 IADD3.X R7, PT, PT, R0, UR6, RZ, P2, !PT ;  /* 0x0000000600079c10 */ /* 0x000fe400097fe4ff */
[----:B------:R-:W-:Y:S02]  /*0430*/  @!P1 IADD3 R3, P2, PT, R3, 0x2, RZ ;  /* 0x0000000203039810 */ /* 0x000fe40007f5e0ff */
[----:B------:R-:W-:-:S03]  /*0440*/  @!P1 PLOP3.LUT P0, PT, PT, PT, PT, 0x8, 0x80 ;  /* 0x000000000080981c */ /* 0x000fc60003f0e170 */
[----:B------:R-:W-:Y:S01]  /*0450*/  @!P1 IMAD.X R0, RZ, RZ, R0, P2 ;  /* 0x000000ffff009224 */ /* 0x000fe200010e0600 */
[----:B------:R-:W-:Y:S01]  /*0460*/  ISETP.LT.U32.AND P2, PT, R3, UR10, PT ;  /* 0x0000000a03007c0c */ /* 0x000fe2000bf41070 */
[----:B--2---:R0:W-:Y:S04]  /*0470*/  @!P1 STG.E.U8 desc[UR8][R6.64], R9 ;  /* 0x0000000906009986 */ /* 0x0041e8000c101108 */
[----:B------:R-:W2:Y:S01]  /*0480*/  @!P1 LDG.E.U8 R11, desc[UR8][R4.64+0x1] ;  /* 0x00000108040b9981 */ /* 0x000ea2000c1e1100 */
[----:B------:R-:W-:-:S03]  /*0490*/  ISETP.LT.U32.OR.EX P0, PT, R0, UR4, P0, P2 ;  /* 0x0000000400007c0c */ /* 0x000fc60008701520 */
[----:B--2---:R0:W-:Y:S10]  /*04a0*/  @!P1 STG.E.U8 desc[UR8][R6.64+0x1], R11 ;  /* 0x0000010b06009986 */ /* 0x0041f4000c101108 */
[----:B------:R-:W-:Y:S05]  /*04b0*/  @!P0 EXIT ;  /* 0x000000000000894d */ /* 0x000fea0003800000 */
[----:B------:R-:W1:Y:S02]  /*04c0*/  LDCU.64 UR10, c[0x0][0x388] ;  /* 0x00007100ff0a77ac */ /* 0x000e640008000a00 */
[----:B-1----:R-:W-:-:S04]  /*04d0*/  IADD3 R4, P0, PT, R3, UR10, RZ ;  /* 0x0000000a03047c10 */ /* 0x002fc8000ff1e0ff */
[----:B------:R-:W-:-:S06]  /*04e0*/  IADD3.X R5, PT, PT, R0, UR11, RZ, P0, !PT ;  /* 0x0000000b00057c10 */ /* 0x000fcc00087fe4ff */
[----:B------:R-:W2:Y:S01]  /*04f0*/  LDG.E.U8 R5, desc[UR8][R4.64] ;  /* 0x0000000804057981 */ /* 0x000ea2000c1e1100 */
[----:B------:R-:W-:-:S04]  /*0500*/  IADD3 R2, P0, PT, R3, UR5, RZ ;  /* 0x0000000503027c10 */ /* 0x000fc8000ff1e0ff */
[----:B------:R-:W-:-:S05]  /*0510*/  IADD3.X R3, PT, PT, R0, UR6, RZ, P0, !PT ;  /* 0x0000000600037c10 */ /* 0x000fca00087fe4ff */
[----:B--2---:R-:W-:Y:S01]  /*0520*/  STG.E.U8 desc[UR8][R2.64], R5 ;  /* 0x0000000502007986 */ /* 0x004fe2000c101108 */
[----:B------:R-:W-:Y:S05]  /*0530*/  EXIT ;  /* 0x000000000000794d */ /* 0x000fea0003800000 */
.L_x_2:
[----:B------:R-:W-:-:S00]  /*0540*/  BRA `(.L_x_2) ;  /* 0xfffffffc00fc7947 */ /* 0x000fc0000383ffff */
[----:B------:R-:W-:-:S00]  /*0550*/  NOP ;  /* 0x0000000000007918 */ /* 0x000fc00000000000 */
        /* <DEDUP_REMOVED lines=10> */
.L_x_18:


//--------------------- .text._Z8testrandP17curandStateXORWOW --------------------------
	.section	.text._Z8testrandP17curandStateXORWOW,"ax",@progbits
	.align	128
        .global         _Z8testrandP17curandStateXORWOW
        .type           _Z8testrandP17curandStateXORWOW,@function
        .size           _Z8testrandP17curandStateXORWOW,(.L_x_19 - _Z8testrandP17curandStateXORWOW)
        .other          _Z8testrandP17curandStateXORWOW,@"STO_CUDA_ENTRY STV_DEFAULT"
_Z8testrandP17curandStateXORWOW:
.text._Z8testrandP17curandStateXORWOW:
[----:B------:R-:W0:Y:S01]  /*0000*/  LDC R1, c[0x0][0x37c] ;  /* 0x0000df00ff017b82 */ /* 0x000e220000000800 */
[----:B------:R-:W1:Y:S01]  /*0010*/  S2R R0, SR_TID.X ;  /* 0x0000000000007919 */ /* 0x000e620000002100 */
[----:B------:R-:W2:Y:S06]  /*0020*/  LDCU UR6, c[0x0][0x2fc] ;  /* 0x00005f80ff0677ac */ /* 0x000eac0008000800 */
[----:B------:R-:W1:Y:S01]  /*0030*/  S2UR UR7, SR_CTAID.X ;  /* 0x00000000000779c3 */ /* 0x000e620000002500 */
[----:B0-----:R-:W-:Y:S01]  /*0040*/  VIADD R1, R1, 0xfffffff8 ;  /* 0xfffffff801017836 */ /* 0x001fe20000000000 */
[----:B------:R-:W0:Y:S01]  /*0050*/  LDCU.64 UR4, c[0x0][0x358] ;  /* 0x00006b00ff0477ac */ /* 0x000e220008000a00 */
[----:B------:R-:W3:Y:S05]  /*0060*/  LDCU.64 UR8, c[0x4][0x48] ;  /* 0x01000900ff0877ac */ /* 0x000eea0008000a00 */
[----:B------:R-:W1:Y:S08]  /*0070*/  LDC R5, c[0x0][0x360] ;  /* 0x0000d800ff057b82 */ /* 0x000e700000000800 */
[----:B------:R-:W4:Y:S01]  /*0080*/  LDC.64 R2, c[0x0][0x380] ;  /* 0x0000e000ff027b82 */ /* 0x000f220000000a00 */
[----:B-1----:R-:W-:-:S04]  /*0090*/  IMAD R5, R5, UR7, R0 ;  /* 0x0000000705057c24 */ /* 0x002fc8000f8e0200 */
[----:B----4-:R-:W-:-:S05]  /*00a0*/  IMAD.WIDE R2, R5, 0x30, R2 ;  /* 0x0000003005027825 */ /* 0x010fca00078e0202 */
[----:B0-----:R-:W4:Y:S04]  /*00b0*/  LDG.E.64 R4, desc[UR4][R2.64] ;  /* 0x0000000402047981 */ /* 0x001f28000c1e1b00 */
[----:B------:R0:W5:Y:S01]  /*00c0*/  LDG.E R0, desc[UR4][R2.64+0x14] ;  /* 0x0000140402007981 */ /* 0x000162000c1e1900 */
[----:B------:R-:W1:Y:S01]  /*00d0*/  LDCU UR4, c[0x0][0x2f8] ;  /* 0x00005f00ff0477ac */ /* 0x000e620008000800 */
[----:B0-----:R-:W-:-:S04]  /*00e0*/  MOV R3, 0x50 ;  /* 0x0000005000037802 */ /* 0x001fc80000000f00 */
[----:B------:R0:W0:Y:S01]  /*00f0*/  LDC.64 R8, c[0x4][R3] ;  /* 0x0100000003087b82 */ /* 0x0000220000000a00 */
[----:B----4-:R-:W-:-:S04]  /*0100*/  SHF.R.U32.HI R6, RZ, 0x2, R5 ;  /* 0x00000002ff067819 */ /* 0x010fc80000011605 */
[----:B------:R-:W-:Y:S01]  /*0110*/  LOP3.LUT R6, R6, R5, RZ, 0x3c, !PT ;  /* 0x0000000506067212 */ /* 0x000fe200078e3cff */
[----:B-----5:R-:W-:-:S03]  /*0120*/  IMAD.SHL.U32 R5, R0, 0x10, RZ ;  /* 0x0000001000057824 */ /* 0x020fc600078e00ff */
[----:B------:R-:W-:-:S04]  /*0130*/  SHF.L.U32 R7, R6, 0x1, RZ ;  /* 0x0000000106077819 */ /* 0x000fc800000006ff */
[----:B------:R-:W-:-:S04]  /*0140*/  LOP3.LUT R5, R0, R5, R7, 0x96, !PT ;  /* 0x0000000500057212 */ /* 0x000fc800078e9607 */
[----:B------:R-:W-:Y:S02]  /*0150*/  LOP3.LUT R5, R5, R6, RZ, 0x3c, !PT ;  /* 0x0000000605057212 */ /* 0x000fe400078e3cff */
[----:B-1----:R-:W-:Y:S02]  /*0160*/  IADD3 R6, P0, PT, R1, UR4, RZ ;  /* 0x0000000401067c10 */ /* 0x002fe4000ff1e0ff */
[----:B------:R-:W-:Y:S01]  /*0170*/  IADD3 R4, PT, PT, R4, 0x587c5, R5 ;  /* 0x000587c504047810 */ /* 0x000fe20007ffe005 */
[----:B------:R-:W-:Y:S01]  /*0180*/  IMAD.MOV.U32 R5, RZ, RZ, 0x2f800000 ;  /* 0x2f800000ff057424 */ /* 0x000fe200078e00ff */
[----:B--2---:R-:W-:Y:S02]  /*0190*/  IADD3.X R7, PT, PT, RZ, UR6, RZ, P0, !PT ;  /* 0x00000006ff077c10 */ /* 0x004fe400087fe4ff */
[----:B------:R-:W-:-:S05]  /*01a0*/  I2FP.F32.U32 R4, R4 ;  /* 0x0000000400047245 */ /* 0x000fca0000201000 */
[----:B------:R-:W-:Y:S01]  /*01b0*/  FFMA R0, R4, R5, 1.1641532182693481445e-10 ;  /* 0x2f00000004007423 */ /* 0x000fe20000000005 */
[----:B---3--:R-:W-:Y:S01]  /*01c0*/  MOV R4, UR8 ;  /* 0x0000000800047c02 */ /* 0x008fe20008000f00 */
[----:B------:R-:W-:Y:S02]  /*01d0*/  IMAD.U32 R5, RZ, RZ, UR9 ;  /* 0x00000009ff057e24 */ /* 0x000fe4000f8e00ff */
[----:B------:R-:W-:-:S06]  /*01e0*/  FMUL R0, R0, 30 ;  /* 0x41f0000000007820 */ /* 0x000fcc0000400000 */
[----:B------:R-:W1:Y:S02]  /*01f0*/  FRND.CEIL R0, R0 ;  /* 0x0000000000007307 */ /* 0x000e640000209000 */
[----:B-1----:R-:W-:-:S06]  /*0200*/  FADD R2, R0, -1 ;  /* 0xbf80000000027421 */ /* 0x002fcc0000000000 */
[----:B------:R-:W1:Y:S02]  /*0210*/  F2I.U32.TRUNC.NTZ R2, R2 ;  /* 0x0000000200027305 */ /* 0x000e64000020f000 */
[----:B01----:R1:W-:Y:S02]  /*0220*/  STL [R1], R2 ;  /* 0x0000000201007387 */ /* 0x0033e40000100800 */
[----:B------:R-:W-:-:S07]  /*0230*/  LEPC R20, `(.L_x_3) ;  /* 0x000000001014794e */ /* 0x000fce0000000000 */
[----:B-1----:R-:W-:Y:S05]  /*0240*/  CALL.ABS.NOINC R8 ;  /* 0x0000000008007343 */ /* 0x002fea0003c00000 */
.L_x_3:
[----:B------:R-:W-:Y:S05]  /*0250*/  EXIT ;  /* 0x000000000000794d */ /* 0x000fea0003800000 */
.L_x_4:
        /* <DEDUP_REMOVED lines=10> */
.L_x_19:


//--------------------- .text._Z12setup_kernelP17curandStateXORWOW --------------------------
	.section	.text._Z12setup_kernelP17curandStateXORWOW,"ax",@progbits
	.align	128
        .global         _Z12setup_kernelP17curandStateXORWOW
        .type           _Z12setup_kernelP17curandStateXORWOW,@function
        .size           _Z12setup_kernelP17curandStateXORWOW,(.L_x_20 - _Z12setup_kernelP17curandStateXORWOW)
        .other          _Z12setup_kernelP17curandStateXORWOW,@"STO_CUDA_ENTRY STV_DEFAULT"
_Z12setup_kernelP17curandStateXORWOW:
.text._Z12setup_kernelP17curandStateXORWOW:
[----:B------:R-:W-:Y:S01]  /*0000*/  LDC R1, c[0x0][0x37c] ;  /* 0x0000df00ff017b82 */ /* 0x000fe20000000800 */
[----:B------:R-:W0:Y:S07]  /*0010*/  S2R R13, SR_TID.X ;  /* 0x00000000000d7919 */ /* 0x000e2e0000002100 */
[----:B------:R-:W1:Y:S01]  /*0020*/  LDC.64 R6, c[0x0][0x380] ;  /* 0x0000e000ff067b82 */ /* 0x000e620000000a00 */
[----:B------:R-:W0:Y:S01]  /*0030*/  LDCU UR6, c[0x0][0x360] ;  /* 0x00006c00ff0677ac */ /* 0x000e220008000800 */
[----:B------:R-:W-:Y:S01]  /*0040*/  IMAD.MOV.U32 R2, RZ, RZ, 0x3198c20f ;  /* 0x3198c20fff027424 */ /* 0x000fe200078e00ff */
[----:B------:R-:W0:Y:S01]  /*0050*/  S2R R0, SR_CTAID.X ;  /* 0x0000000000007919 */ /* 0x000e220000002500 */
[----:B------:R-:W-:Y:S01]  /*0060*/  IMAD.MOV.U32 R3, RZ, RZ, 0x5efdb30c ;  /* 0x5efdb30cff037424 */ /* 0x000fe200078e00ff */
[----:B------:R-:W2:Y:S01]  /*0070*/  LDCU.64 UR4, c[0x0][0x358] ;  /* 0x00006b00ff0477ac */ /* 0x000ea20008000a00 */
[----:B------:R-:W-:Y:S01]  /*0080*/  IMAD.MOV.U32 R4, RZ, RZ, 0x423bb012 ;  /* 0x423bb012ff047424 */ /* 0x000fe200078e00ff */
[----:B------:R-:W-:Y:S01]  /*0090*/  BSSY.RECONVERGENT B0, `(.L_x_5) ;  /* 0x00000db000007945 */ /* 0x000fe20003800200 */
[----:B------:R-:W-:-:S02]  /*00a0*/  IMAD.MOV.U32 R5, RZ, RZ, -0x75bd8fc ;  /* 0xf8a42704ff057424 */ /* 0x000fc400078e00ff */
[----:B------:R-:W-:Y:S02]  /*00b0*/  IMAD.MOV.U32 R8, RZ, RZ, -0x23270784 ;  /* 0xdcd8f87cff087424 */ /* 0x000fe400078e00ff */
[----:B------:R-:W-:Y:S02]  /*00c0*/  IMAD.MOV.U32 R9, RZ, RZ, 0x57fa2510 ;  /* 0x57fa2510ff097424 */ /* 0x000fe400078e00ff */
[----:B0-----:R-:W-:-:S04]  /*00d0*/  IMAD R13, R0, UR6, R13 ;  /* 0x00000006000d7c24 */ /* 0x001fc8000f8e020d */
[C---:B-1----:R-:W-:Y:S01]  /*00e0*/  IMAD.WIDE R6, R13.reuse, 0x30, R6 ;  /* 0x000000300d067825 */ /* 0x042fe200078e0206 */
[----:B------:R-:W-:-:S04]  /*00f0*/  ISETP.NE.AND P0, PT, R13, RZ, PT ;  /* 0x000000ff0d00720c */ /* 0x000fc80003f05270 */
[----:B--2---:R0:W-:Y:S04]  /*0100*/  STG.E.64 desc[UR4][R6.64], R2 ;  /* 0x0000000206007986 */ /* 0x0041e8000c101b04 */
[----:B------:R0:W-:Y:S04]  /*0110*/  STG.E.64 desc[UR4][R6.64+0x8], R4 ;  /* 0x0000080406007986 */ /* 0x0001e8000c101b04 */
[----:B------:R0:W-:Y:S01]  /*0120*/  STG.E.64 desc[UR4][R6.64+0x10], R8 ;  /* 0x0000100806007986 */ /* 0x0001e2000c101b04 */
[----:B------:R-:W-:Y:S05]  /*0130*/  @!P0 BRA `(.L_x_6) ;  /* 0x0000000c00408947 */ /* 0x000fea0003800000 */
[----:B------:R-:W-:Y:S01]  /*0140*/  SHF.R.S32.HI R0, RZ, 0x1f, R13 ;  /* 0x0000001fff007819 */ /* 0x000fe2000001140d */
[----:B------:R-:W-:-:S07]  /*0150*/  IMAD.MOV.U32 R12, RZ, RZ, RZ ;  /* 0x000000ffff0c7224 */ /* 0x000fce00078e00ff */
.L_x_12:
[----:B0-----:R-:W-:Y:S01]  /*0160*/  LOP3.LUT R2, R13, 0x3, RZ, 0xc0, !PT ;  /* 0x000000030d027812 */ /* 0x001fe200078ec0ff */
[----:B------:R-:W-:Y:S03]  /*0170*/  BSSY.RECONVERGENT B1, `(.L_x_7) ;  /* 0x00000c6000017945 */ /* 0x000fe60003800200 */
[----:B------:R-:W-:-:S04]  /*0180*/  ISETP.NE.U32.AND P0, PT, R2, RZ, PT ;  /* 0x000000ff0200720c */ /* 0x000fc80003f05070 */
[----:B------:R-:W-:-:S13]  /*0190*/  ISETP.NE.AND.EX P0, PT, RZ, RZ, PT, P0 ;  /* 0x000000ffff00720c */ /* 0x000fda0003f05300 */
[----:B------:R-:W-:Y:S05]  /*01a0*/  @!P0 BRA `(.L_x_8) ;  /* 0x0000000c00088947 */ /* 0x000fea0003800000 */
[----:B------:R-:W0:Y:S01]  /*01b0*/  LDC.64 R8, c[0x4][RZ] ;  /* 0x01000000ff087b82 */ /* 0x000e220000000a00 */
[----:B------:R-:W-:Y:S02]  /*01c0*/  IMAD.MOV.U32 R14, RZ, RZ, RZ ;  /* 0x000000ffff0e7224 */ /* 0x000fe400078e00ff */
[----:B0-----:R-:W-:-:S07]  /*01d0*/  IMAD.WIDE.U32 R8, R12, 0xc80, R8 ;  /* 0x00000c800c087825 */ /* 0x001fce00078e0008 */
.L_x_11:
[----:B0-----:R-:W-:Y:S01]  /*01e0*/  IMAD.MOV.U32 R15, RZ, RZ, RZ ;  /* 0x000000ffff0f7224 */ /* 0x001fe200078e00ff */
[----:B------:R-:W-:Y:S01]  /*01f0*/  CS2R R2, SRZ ;  /* 0x0000000000027805 */ /* 0x000fe2000001ff00 */
[----:B------:R-:W-:Y:S01]  /*0200*/  IMAD.MOV.U32 R17, RZ, RZ, RZ ;  /* 0x000000ffff117224 */ /* 0x000fe200078e00ff */
[----:B------:R-:W-:-:S07]  /*0210*/  CS2R R4, SRZ ;  /* 0x0000000000047805 */ /* 0x000fce000001ff00 */
.L_x_10:
[----:B------:R-:W-:-:S05]  /*0220*/  IMAD.WIDE.U32 R10, R17, 0x4, R6 ;  /* 0x00000004110a7825 */ /* 0x000fca00078e0006 */
[----:B------:R0:W5:Y:S01]  /*0230*/  LDG.E R16, desc[UR4][R10.64+0x4] ;  /* 0x000004040a107981 */ /* 0x000162000c1e1900 */
[----:B------:R-:W-:-:S07]  /*0240*/  IMAD.MOV.U32 R19, RZ, RZ, RZ ;  /* 0x000000ffff137224 */ /* 0x000fce00078e00ff */
.L_x_9:
[----:B-----5:R-:W-:Y:S01]  /*0250*/  SHF.R.U32.HI R24, RZ, R19, R16 ;  /* 0x00000013ff187219 */ /* 0x020fe20000011610 */
[----:B0-----:R-:W-:-:S03]  /*0260*/  IMAD.SHL.U32 R10, R17, 0x20, RZ ;  /* 0x00000020110a7824 */ /* 0x001fc600078e00ff */
[----:B------:R-:W-:Y:S01]  /*0270*/  LOP3.LUT R11, R24, 0x1, RZ, 0xc0, !PT ;  /* 0x00000001180b7812 */ /* 0x000fe200078ec0ff */
[----:B------:R-:W-:-:S03]  /*0280*/  IMAD.IADD R10, R10, 0x1, R19 ;  /* 0x000000010a0a7824 */ /* 0x000fc600078e0213 */
[----:B------:R-:W-:Y:S01]  /*0290*/  ISETP.NE.U32.AND P0, PT, R11, 0x1, PT ;  /* 0x000000010b00780c */ /* 0x000fe20003f05070 */
[----:B------:R-:W-:-:S03]  /*02a0*/  IMAD R11, R10, 0x5, RZ ;  /* 0x000000050a0b7824 */ /* 0x000fc600078e02ff */
[----:B------:R-:W-:Y:S01]  /*02b0*/  R2P PR, R24, 0x7e ;  /* 0x0000007e18007804 */ /* 0x000fe20000000000 */
[----:B------:R-:W-:-:S08]  /*02c0*/  IMAD.WIDE.U32 R10, R11, 0x4, R8 ;  /* 0x000000040b0a7825 */ /* 0x000fd000078e0008 */
[----:B------:R-:W2:Y:S04]  /*02d0*/  @!P0 LDG.E R18, desc[UR4][R10.64] ;  /* 0x000000040a128981 */ /* 0x000ea8000c1e1900 */
[----:B------:R-:W3:Y:S04]  /*02e0*/  @!P0 LDG.E R20, desc[UR4][R10.64+0x10] ;  /* 0x000010040a148981 */ /* 0x000ee8000c1e1900 */
[----:B------:R-:W4:Y:S04]  /*02f0*/  @P1 LDG.E R22, desc[UR4][R10.64+0x14] ;  /* 0x000014040a161981 */ /* 0x000f28000c1e1900 */
[----:B------:R-:W4:Y:S04]  /*0300*/  @P2 LDG.E R26, desc[UR4][R10.64+0x28] ;  /* 0x000028040a1a2981 */ /* 0x000f28000c1e1900 */
[----:B------:R-:W4:Y:S04]  /*0310*/  @!P0 LDG.E R21, desc[UR4][R10.64+0x4] ;  /* 0x000004040a158981 */ /* 0x000f28000c1e1900 */
[----:B------:R-:W4:Y:S04]  /*0320*/  @!P0 LDG.E R23, desc[UR4][R10.64+0xc] ;  /* 0x00000c040a178981 */ /* 0x000f28000c1e1900 */
[----:B------:R-:W4:Y:S04]  /*0330*/  @P1 LDG.E R25, desc[UR4][R10.64+0x18] ;  /* 0x000018040a191981 */ /* 0x000f28000c1e1900 */
[----:B------:R-:W4:Y:S04]  /*0340*/  @P3 LDG.E R28, desc[UR4][R10.64+0x3c] ;  /* 0x00003c040a1c3981 */ /* 0x000f28000c1e1900 */
[----:B------:R-:W4:Y:S01]  /*0350*/  @P6 LDG.E R27, desc[UR4][R10.64+0x7c] ;  /* 0x00007c040a1b6981 */ /* 0x000f22000c1e1900 */
[----:B--2---:R-:W-:-:S03]  /*0360*/  @!P0 LOP3.LUT R15, R15, R18, RZ, 0x3c, !PT ;  /* 0x000000120f0f8212 */ /* 0x004fc600078e3cff */
[----:B------:R-:W2:Y:S01]  /*0370*/  @!P0 LDG.E R18, desc[UR4][R10.64+0x8] ;  /* 0x000008040a128981 */ /* 0x000ea2000c1e1900 */
[----:B---3--:R-:W-:-:S03]  /*0380*/  @!P0 LOP3.LUT R3, R3, R20, RZ, 0x3c, !PT ;  /* 0x0000001403038212 */ /* 0x008fc600078e3cff */
[----:B------:R-:W3:Y:S01]  /*0390*/  @P1 LDG.E R20, desc[UR4][R10.64+0x24] ;  /* 0x000024040a141981 */ /* 0x000ee2000c1e1900 */
[----:B----4-:R-:W-:-:S03]  /*03a0*/  @P1 LOP3.LUT R15, R15, R22, RZ, 0x3c, !PT ;  /* 0x000000160f0f1212 */ /* 0x010fc600078e3cff */
[----:B------:R-:W4:Y:S01]  /*03b0*/  @P2 LDG.E R22, desc[UR4][R10.64+0x38] ;  /* 0x000038040a162981 */ /* 0x000f22000c1e1900 */
[----:B------:R-:W-:-:S03]  /*03c0*/  @P2 LOP3.LUT R15, R15, R26, RZ, 0x3c, !PT ;  /* 0x0000001a0f0f2212 */ /* 0x000fc600078e3cff */
[----:B------:R-:W4:Y:S01]  /*03d0*/  @P4 LDG.E R26, desc[UR4][R10.64+0x50] ;  /* 0x000050040a1a4981 */ /* 0x000f22000c1e1900 */
[----:B------:R-:W-:-:S03]  /*03e0*/  @!P0 LOP3.LUT R4, R4, R21, RZ, 0x3c, !PT ;  /* 0x0000001504048212 */ /* 0x000fc600078e3cff */
[----:B------:R-:W4:Y:S01]  /*03f0*/  @P1 LDG.E R21, desc[UR4][R10.64+0x20] ;  /* 0x000020040a151981 */ /* 0x000f22000c1e1900 */
[----:B------:R-:W-:-:S03]  /*0400*/  @!P0 LOP3.LUT R2, R2, R23, RZ, 0x3c, !PT ;  /* 0x0000001702028212 */ /* 0x000fc600078e3cff */
[----:B------:R-:W4:Y:S01]  /*0410*/  @P2 LDG.E R23, desc[UR4][R10.64+0x2c] ;  /* 0x00002c040a172981 */ /* 0x000f22000c1e1900 */
[----:B------:R-:W-:-:S03]  /*0420*/  @P1 LOP3.LUT R4, R4, R25, RZ, 0x3c, !PT ;  /* 0x0000001904041212 */ /* 0x000fc600078e3cff */
[----:B------:R-:W4:Y:S01]  /*0430*/  @P2 LDG.E R25, desc[UR4][R10.64+0x34] ;  /* 0x000034040a192981 */ /* 0x000f22000c1e1900 */
[----:B--2---:R-:W-:-:S03]  /*0440*/  @!P0 LOP3.LUT R5, R5, R18, RZ, 0x3c, !PT ;  /* 0x0000001205058212 */ /* 0x004fc600078e3cff */
[----:B------:R-:W2:Y:S01]  /*0450*/  @P1 LDG.E R18, desc[UR4][R10.64+0x1c] ;  /* 0x00001c040a121981 */ /* 0x000ea2000c1e1900 */
[----:B---3--:R-:W-:-:S03]  /*0460*/  @P1 LOP3.LUT R3, R3, R20, RZ, 0x3c, !PT ;  /* 0x0000001403031212 */ /* 0x008fc600078e3cff */
[----:B------:R-:W3:Y:S01]  /*0470*/  @P2 LDG.E R20, desc[UR4][R10.64+0x30] ;  /* 0x000030040a142981 */ /* 0x000ee2000c1e1900 */
[----:B----4-:R-:W-:-:S03]  /*0480*/  @P2 LOP3.LUT R3, R3, R22, RZ, 0x3c, !PT ;  /* 0x0000001603032212 */ /* 0x010fc600078e3cff */
[----:B------:R-:W4:Y:S01]  /*0490*/  @P3 LDG.E R22, desc[UR4][R10.64+0x4c] ;  /* 0x00004c040a163981 */ /* 0x000f22000c1e1900 */
[----:B------:R-:W-:-:S04]  /*04a0*/  @P3 LOP3.LUT R15, R15, R28, RZ, 0x3c, !PT ;  /* 0x0000001c0f0f3212 */ /* 0x000fc800078e3cff */
[----:B------:R-:W-:Y:S02]  /*04b0*/  @P4 LOP3.LUT R15, R15, R26, RZ, 0x3c, !PT ;  /* 0x0000001a0f0f4212 */ /* 0x000fe400078e3cff */
[----:B------:R-:W-:Y:S01]  /*04c0*/  @P1 LOP3.LUT R2, R2, R21, RZ, 0x3c, !PT ;  /* 0x0000001502021212 */ /* 0x000fe200078e3cff */
[----:B------:R-:W4:Y:S04]  /*04d0*/  @P5 LDG.E R26, desc[UR4][R10.64+0x64] ;  /* 0x000064040a1a5981 */ /* 0x000f28000c1e1900 */
[----:B------:R-:W4:Y:S01]  /*04e0*/  @P3 LDG.E R21, desc[UR4][R10.64+0x40] ;  /* 0x000040040a153981 */ /* 0x000f22000c1e1900 */
[----:B------:R-:W-:Y:S02]  /*04f0*/  @P2 LOP3.LUT R4, R4, R23, RZ, 0x3c, !PT ;  /* 0x0000001704042212 */ /* 0x000fe400078e3cff */
[----:B------:R-:W-:Y:S01]  /*0500*/  @P2 LOP3.LUT R2, R2, R25, RZ, 0x3c, !PT ;  /* 0x0000001902022212 */ /* 0x000fe200078e3cff */
[----:B------:R-:W4:Y:S04]  /*0510*/  @P3 LDG.E R23, desc[UR4][R10.64+0x48] ;  /* 0x000048040a173981 */ /* 0x000f28000c1e1900 */
[----:B------:R-:W4:Y:S01]  /*0520*/  @P4 LDG.E R25, desc[UR4][R10.64+0x54] ;  /* 0x000054040a194981 */ /* 0x000f22000c1e1900 */
[----:B--2---:R-:W-:-:S03]  /*0530*/  @P1 LOP3.LUT R5, R5, R18, RZ, 0x3c, !PT ;  /* 0x0000001205051212 */ /* 0x004fc600078e3cff */
[----:B------:R-:W2:Y:S01]  /*0540*/  @P3 LDG.E R18, desc[UR4][R10.64+0x44] ;  /* 0x000044040a123981 */ /* 0x000ea2000c1e1900 */
[----:B---3--:R-:W-:-:S03]  /*0550*/  @P2 LOP3.LUT R5, R5, R20, RZ, 0x3c, !PT ;  /* 0x0000001405052212 */ /* 0x008fc600078e3cff */
[----:B------:R-:W3:Y:S01]  /*0560*/  @P4 LDG.E R20, desc[UR4][R10.64+0x58] ;  /* 0x000058040a144981 */ /* 0x000ee2000c1e1900 */
[----:B----4-:R-:W-:-:S03]  /*0570*/  @P3 LOP3.LUT R3, R3, R22, RZ, 0x3c, !PT ;  /* 0x0000001603033212 */ /* 0x010fc600078e3cff */
[----:B------:R-:W4:Y:S01]  /*0580*/  @P4 LDG.E R22, desc[UR4][R10.64+0x60] ;  /* 0x000060040a164981 */ /* 0x000f22000c1e1900 */
[----:B------:R-:W-:Y:S02]  /*0590*/  LOP3.LUT P0, RZ, R24, 0x80, RZ, 0xc0, !PT ;  /* 0x0000008018ff7812 */ /* 0x000fe4000780c0ff */
[----:B------:R-:W-:Y:S02]  /*05a0*/  @P5 LOP3.LUT R15, R15, R26, RZ, 0x3c, !PT ;  /* 0x0000001a0f0f5212 */ /* 0x000fe400078e3cff */
[----:B------:R-:W4:Y:S01]  /*05b0*/  @P6 LDG.E R26, desc[UR4][R10.64+0x78] ;  /* 0x000078040a1a6981 */ /* 0x000f22000c1e1900 */
[----:B------:R-:W-:-:S03]  /*05c0*/  @P3 LOP3.LUT R4, R4, R21, RZ, 0x3c, !PT ;  /* 0x0000001504043212 */ /* 0x000fc600078e3cff */
[----:B------:R-:W4:Y:S01]  /*05d0*/  @P4 LDG.E R21, desc[UR4][R10.64+0x5c] ;  /* 0x00005c040a154981 */ /* 0x000f22000c1e1900 */
[----:B------:R-:W-:-:S03]  /*05e0*/  @P3 LOP3.LUT R2, R2, R23, RZ, 0x3c, !PT ;  /* 0x0000001702023212 */ /* 0x000fc600078e3cff */
[----:B------:R-:W4:Y:S01]  /*05f0*/  @P5 LDG.E R23, desc[UR4][R10.64+0x68] ;  /* 0x000068040a175981 */ /* 0x000f22000c1e1900 */
[----:B------:R-:W-:-:S03]  /*0600*/  @P4 LOP3.LUT R4, R4, R25, RZ, 0x3c, !PT ;  /* 0x0000001904044212 */ /* 0x000fc600078e3cff */
[----:B------:R-:W4:Y:S01]  /*0610*/  @P5 LDG.E R25, desc[UR4][R10.64+0x70] ;  /* 0x000070040a195981 */ /* 0x000f22000c1e1900 */
[----:B--2---:R-:W-:-:S03]  /*0620*/  @P3 LOP3.LUT R5, R5, R18, RZ, 0x3c, !PT ;  /* 0x0000001205053212 */ /* 0x004fc600078e3cff */
[----:B------:R-:W2:Y:S01]  /*0630*/  @P5 LDG.E R18, desc[UR4][R10.64+0x6c] ;  /* 0x00006c040a125981 */ /* 0x000ea2000c1e1900 */
[----:B---3--:R-:W-:-:S03]  /*0640*/  @P4 LOP3.LUT R5, R5, R20, RZ, 0x3c, !PT ;  /* 0x0000001405054212 */ /* 0x008fc600078e3cff */
[----:B------:R-:W3:Y:S01]  /*0650*/  @P5 LDG.E R20, desc[UR4][R10.64+0x74] ;  /* 0x000074040a145981 */ /* 0x000ee2000c1e1900 */
[----:B----4-:R-:W-:-:S03]  /*0660*/  @P4 LOP3.LUT R3, R3, R22, RZ, 0x3c, !PT ;  /* 0x0000001603034212 */ /* 0x010fc600078e3cff */
[----:B------:R-:W4:Y:S01]  /*0670*/  @P0 LDG.E R22, desc[UR4][R10.64+0x8c] ;  /* 0x00008c040a160981 */ /* 0x000f22000c1e1900 */
[----:B------:R-:W-:-:S03]  /*0680*/  @P6 LOP3.LUT R15, R15, R26, RZ, 0x3c, !PT ;  /* 0x0000001a0f0f6212 */ /* 0x000fc600078e3cff */
        /* <DEDUP_REMOVED lines=13> */
[----:B------:R-:W-:Y:S02]  /*0760*/  @P6 LOP3.LUT R4, R4, R27, RZ, 0x3c, !PT ;  /* 0x0000001b04046212 */ /* 0x000fe400078e3cff */
[----:B------:R-:W-:Y:S02]  /*0770*/  @P6 LOP3.LUT R2, R2, R21, RZ, 0x3c, !PT ;  /* 0x0000001502026212 */ /* 0x000fe400078e3cff */
[----:B------:R-:W-:Y:S02]  /*0780*/  @P0 LOP3.LUT R4, R4, R23, RZ, 0x3c, !PT ;  /* 0x0000001704040212 */ /* 0x000fe400078e3cff */
[----:B------:R-:W-:Y:S02]  /*0790*/  @P0 LOP3.LUT R2, R2, R25, RZ, 0x3c, !PT ;  /* 0x0000001902020212 */ /* 0x000fe400078e3cff */
[----:B--2---:R-:W-:Y:S02]  /*07a0*/  @P6 LOP3.LUT R5, R5, R18, RZ, 0x3c, !PT ;  /* 0x0000001205056212 */ /* 0x004fe400078e3cff */
[----:B---3--:R-:W-:-:S02]  /*07b0*/  @P6 LOP3.LUT R3, R3, R20, RZ, 0x3c, !PT ;  /* 0x0000001403036212 */ /* 0x008fc400078e3cff */
[----:B----4-:R-:W-:Y:S02]  /*07c0*/  @P0 LOP3.LUT R5, R5, R22, RZ, 0x3c, !PT ;  /* 0x0000001605050212 */ /* 0x010fe400078e3cff */
[----:B------:R-:W-:Y:S02]  /*07d0*/  @P0 LOP3.LUT R3, R3, R26, RZ, 0x3c, !PT ;  /* 0x0000001a03030212 */ /* 0x000fe400078e3cff */
[----:B------:R-:W-:-:S13]  /*07e0*/  R2P PR, R24.B1, 0x7f ;  /* 0x0000007f18007804 */ /* 0x000fda0000001000 */
[----:B------:R-:W2:Y:S04]  /*07f0*/  @P0 LDG.E R18, desc[UR4][R10.64+0xa0] ;  /* 0x0000a0040a120981 */ /* 0x000ea8000c1e1900 */
[----:B------:R-:W3:Y:S04]  /*0800*/  @P1 LDG.E R22, desc[UR4][R10.64+0xb4] ;  /* 0x0000b4040a161981 */ /* 0x000ee8000c1e1900 */
[----:B------:R-:W4:Y:S04]  /*0810*/  @P2 LDG.E R26, desc[UR4][R10.64+0xc8] ;  /* 0x0000c8040a1a2981 */ /* 0x000f28000c1e1900 */
[----:B------:R-:W4:Y:S04]  /*0820*/  @P3 LDG.E R28, desc[UR4][R10.64+0xdc] ;  /* 0x0000dc040a1c3981 */ /* 0x000f28000c1e1900 */
[----:B------:R-:W4:Y:S04]  /*0830*/  @P0 LDG.E R23, desc[UR4][R10.64+0xa4] ;  /* 0x0000a4040a170981 */ /* 0x000f28000c1e1900 */
[----:B------:R-:W4:Y:S04]  /*0840*/  @P0 LDG.E R20, desc[UR4][R10.64+0xa8] ;  /* 0x0000a8040a140981 */ /* 0x000f28000c1e1900 */
[----:B------:R-:W4:Y:S04]  /*0850*/  @P4 LDG.E R25, desc[UR4][R10.64+0xf0] ;  /* 0x0000f0040a194981 */ /* 0x000f28000c1e1900 */
        /* <DEDUP_REMOVED lines=21> */
[----:B------:R-:W-:Y:S02]  /*09b0*/  LOP3.LUT P0, RZ, R24, 0x8000, RZ, 0xc0, !PT ;  /* 0x0000800018ff7812 */ /* 0x000fe4000780c0ff */
[----:B----4-:R-:W-:Y:S01]  /*09c0*/  @P5 LOP3.LUT R15, R15, R26, RZ, 0x3c, !PT ;  /* 0x0000001a0f0f5212 */ /* 0x010fe200078e3cff */
[----:B------:R-:W4:Y:S04]  /*09d0*/  @P3 LDG.E R24, desc[UR4][R10.64+0xe4] ;  /* 0x0000e4040a183981 */ /* 0x000f28000c1e1900 */
[----:B------:R-:W2:Y:S01]  /*09e0*/  @P6 LDG.E R26, desc[UR4][R10.64+0x118] ;  /* 0x000118040a1a6981 */ /* 0x000ea2000c1e1900 */
        /* <DEDUP_REMOVED lines=8> */
[----:B---3--:R-:W-:-:S03]  /*0a70*/  @P2 LOP3.LUT R3, R3, R22, RZ, 0x3c, !PT ;  /* 0x0000001603032212 */ /* 0x008fc600078e3cff */
[----:B------:R-:W3:Y:S01]  /*0a80*/  @P4 LDG.E R22, desc[UR4][R10.64+0x100] ;  /* 0x000100040a164981 */ /* 0x000ee2000c1e1900 */
[----:B--2---:R-:W-:-:S03]  /*0a90*/  @P6 LOP3.LUT R15, R15, R26, RZ, 0x3c, !PT ;  /* 0x0000001a0f0f6212 */ /* 0x004fc600078e3cff */
[----:B------:R-:W2:Y:S01]  /*0aa0*/  @P0 LDG.E R26, desc[UR4][R10.64+0x12c] ;  /* 0x00012c040a1a0981 */ /* 0x000ea2000c1e1900 */
[----:B----4-:R-:W-:-:S03]  /*0ab0*/  @P2 LOP3.LUT R2, R2, R23, RZ, 0x3c, !PT ;  /* 0x0000001702022212 */ /* 0x010fc600078e3cff */
[----:B------:R-:W4:Y:S01]  /*0ac0*/  @P4 LDG.E R23, desc[UR4][R10.64+0xfc] ;  /* 0x0000fc040a174981 */ /* 0x000f22000c1e1900 */
[----:B------:R-:W-:-:S03]  /*0ad0*/  @P2 LOP3.LUT R5, R5, R20, RZ, 0x3c, !PT ;  /* 0x0000001405052212 */ /* 0x000fc600078e3cff */
[----:B------:R-:W4:Y:S01]  /*0ae0*/  @P4 LDG.E R20, desc[UR4][R10.64+0xf8] ;  /* 0x0000f8040a144981 */ /* 0x000f22000c1e1900 */
[----:B------:R-:W-:Y:S02]  /*0af0*/  @P3 LOP3.LUT R2, R2, R27, RZ, 0x3c, !PT ;  /* 0x0000001b02023212 */ /* 0x000fe400078e3cff */
[----:B------:R-:W-:Y:S01]  /*0b00*/  @P3 LOP3.LUT R4, R4, R25, RZ, 0x3c, !PT ;  /* 0x0000001904043212 */ /* 0x000fe200078e3cff */
[----:B------:R-:W4:Y:S01]  /*0b10*/  @P5 LDG.E R27, desc[UR4][R10.64+0x110] ;  /* 0x000110040a1b5981 */ /* 0x000f22000c1e1900 */
[----:B------:R-:W-:-:S03]  /*0b20*/  @P3 LOP3.LUT R5, R5, R24, RZ, 0x3c, !PT ;  /* 0x0000001805053212 */ /* 0x000fc600078e3cff */
[----:B------:R-:W4:Y:S04]  /*0b30*/  @P5 LDG.E R25, desc[UR4][R10.64+0x108] ;  /* 0x000108040a195981 */ /* 0x000f28000c1e1900 */
        /* <DEDUP_REMOVED lines=19> */
[----:B------:R-:W-:-:S05]  /*0c70*/  VIADD R19, R19, 0x10 ;  /* 0x0000001013137836 */ /* 0x000fca0000000000 */
[----:B------:R-:W-:Y:S02]  /*0c80*/  ISETP.NE.AND P1, PT, R19, 0x20, PT ;  /* 0x000000201300780c */ /* 0x000fe40003f25270 */
[----:B------:R-:W-:Y:S02]  /*0c90*/  @P5 LOP3.LUT R3, R3, R18, RZ, 0x3c, !PT ;  /* 0x0000001203035212 */ /* 0x000fe400078e3cff */
[----:B------:R-:W-:Y:S02]  /*0ca0*/  @P6 LOP3.LUT R4, R4, R21, RZ, 0x3c, !PT ;  /* 0x0000001504046212 */ /* 0x000fe400078e3cff */
[----:B---3--:R-:W-:-:S04]  /*0cb0*/  @P6 LOP3.LUT R3, R3, R22, RZ, 0x3c, !PT ;  /* 0x0000001603036212 */ /* 0x008fc800078e3cff */
[----:B--2---:R-:W-:Y:S02]  /*0cc0*/  @P0 LOP3.LUT R3, R3, R26, RZ, 0x3c, !PT ;  /* 0x0000001a03030212 */ /* 0x004fe400078e3cff */
[----:B----4-:R-:W-:Y:S02]  /*0cd0*/  @P6 LOP3.LUT R2, R2, R23, RZ, 0x3c, !PT ;  /* 0x0000001702026212 */ /* 0x010fe400078e3cff */
[----:B------:R-:W-:Y:S02]  /*0ce0*/  @P6 LOP3.LUT R5, R5, R20, RZ, 0x3c, !PT ;  /* 0x0000001405056212 */ /* 0x000fe400078e3cff */
[----:B------:R-:W-:Y:S02]  /*0cf0*/  @P0 LOP3.LUT R2, R2, R27, RZ, 0x3c, !PT ;  /* 0x0000001b02020212 */ /* 0x000fe400078e3cff */
[----:B------:R-:W-:Y:S02]  /*0d00*/  @P0 LOP3.LUT R4, R4, R25, RZ, 0x3c, !PT ;  /* 0x0000001904040212 */ /* 0x000fe400078e3cff */
[----:B------:R-:W-:Y:S01]  /*0d10*/  @P0 LOP3.LUT R5, R5, R24, RZ, 0x3c, !PT ;  /* 0x0000001805050212 */ /* 0x000fe200078e3cff */
[----:B------:R-:W-:Y:S06]  /*0d20*/  @P1 BRA `(.L_x_9) ;  /* 0xfffffff400481947 */ /* 0x000fec000383ffff */
[----:B------:R-:W-:-:S05]  /*0d30*/  VIADD R17, R17, 0x1 ;  /* 0x0000000111117836 */ /* 0x000fca0000000000 */
[----:B------:R-:W-:-:S13]  /*0d40*/  ISETP.NE.AND P0, PT, R17, 0x5, PT ;  /* 0x000000051100780c */ /* 0x000fda0003f05270 */
[----:B------:R-:W-:Y:S05]  /*0d50*/  @P0 BRA `(.L_x_10) ;  /* 0xfffffff400300947 */ /* 0x000fea000383ffff */
[----:B------:R0:W-:Y:S01]  /*0d60*/  STG.E.64 desc[UR4][R6.64+0x8], R4 ;  /* 0x0000080406007986 */ /* 0x0001e2000c101b04 */
[----:B------:R-:W-:Y:S01]  /*0d70*/  VIADD R14, R14, 0x1 ;  /* 0x000000010e0e7836 */ /* 0x000fe20000000000 */
[----:B------:R-:W-:Y:S02]  /*0d80*/  LOP3.LUT R11, R13, 0x3, RZ, 0xc0, !PT ;  /* 0x000000030d0b7812 */ /* 0x000fe400078ec0ff */
[----:B------:R0:W-:Y:S02]  /*0d90*/  STG.E.64 desc[UR4][R6.64+0x10], R2 ;  /* 0x0000100206007986 */ /* 0x0001e4000c101b04 */
[----:B------:R-:W-:Y:S02]  /*0da0*/  ISETP.GE.U32.AND P0, PT, R14, R11, PT ;  /* 0x0000000b0e00720c */ /* 0x000fe40003f06070 */
[----:B------:R0:W-:Y:S11]  /*0db0*/  STG.E desc[UR4][R6.64+0x4], R15 ;  /* 0x0000040f06007986 */ /* 0x0001f6000c101904 */
[----:B------:R-:W-:Y:S05]  /*0dc0*/  @!P0 BRA `(.L_x_11) ;  /* 0xfffffff400048947 */ /* 0x000fea000383ffff */
.L_x_8:
[----:B------:R-:W-:Y:S05]  /*0dd0*/  BSYNC.RECONVERGENT B1 ;  /* 0x0000000000017941 */ /* 0x000fea0003800200 */
.L_x_7:
[C---:B------:R-:W-:Y:S01]  /*0de0*/  ISETP.GT.U32.AND P0, PT, R13.reuse, 0x3, PT ;  /* 0x000000030d00780c */ /* 0x040fe20003f04070 */
[----:B------:R-:W-:Y:S01]  /*0df0*/  VIADD R12, R12, 0x1 ;  /* 0x000000010c0c7836 */ /* 0x000fe20000000000 */
[--C-:B------:R-:W-:Y:S02]  /*0e00*/  SHF.R.U64 R13, R13, 0x2, R0.reuse ;  /* 0x000000020d0d7819 */ /* 0x100fe40000001200 */
[----:B------:R-:W-:Y:S02]  /*0e10*/  ISETP.GT.U32.AND.EX P0, PT, R0, RZ, PT, P0 ;  /* 0x000000ff0000720c */ /* 0x000fe40003f04100 */
[----:B------:R-:W-:-:S11]  /*0e20*/  SHF.R.U32.HI R0, RZ, 0x2, R0 ;  /* 0x00000002ff007819 */ /* 0x000fd60000011600 */
[----:B------:R-:W-:Y:S05]  /*0e30*/  @P0 BRA `(.L_x_12) ;  /* 0xfffffff000c80947 */ /* 0x000fea000383ffff */
.L_x_6:
[----:B------:R-:W-:Y:S05]  /*0e40*/  BSYNC.RECONVERGENT B0 ;  /* 0x0000000000007941 */ /* 0x000fea0003800200 */
.L_x_5:
[----:B------:R-:W-:Y:S04]  /*0e50*/  STG.E.64 desc[UR4][R6.64+0x18], RZ ;  /* 0x000018ff06007986 */ /* 0x000fe8000c101b04 */
[----:B------:R-:W-:Y:S04]  /*0e60*/  STG.E desc[UR4][R6.64+0x20], RZ ;  /* 0x000020ff06007986 */ /* 0x000fe8000c101904 */
[----:B------:R-:W-:Y:S01]  /*0e70*/  STG.E.64 desc[UR4][R6.64+0x28], RZ ;  /* 0x000028ff06007986 */ /* 0x000fe2000c101b04 */
[----:B------:R-:W-:Y:S05]  /*0e80*/  EXIT ;  /* 0x000000000000794d */ /* 0x000fea0003800000 */
.L_x_13:
        /* <DEDUP_REMOVED lines=15> */
.L_x_20:


//--------------------- .text._Z5test2i           --------------------------
	.section	.text._Z5test2i,"ax",@progbits
	.align	128
        .global         _Z5test2i
        .type           _Z5test2i,@function
        .size           _Z5test2i,(.L_x_21 - _Z5test2i)
        .other          _Z5test2i,@"STO_CUDA_ENTRY STV_DEFAULT"
_Z5test2i:
.text._Z5test2i:
[----:B------:R-:W0:Y:S01]  /*0000*/  LDC R1, c[0x0][0x37c] ;  /* 0x0000df00ff017b82 */ /* 0x000e220000000800 */
[----:B------:R-:W-:Y:S01]  /*0010*/  MOV R0, 0x50 ;  /* 0x0000005000007802 */ /* 0x000fe20000000f00 */
[----:B------:R-:W1:Y:S01]  /*0020*/  LDCU.64 UR4, c[0x4][0x40] ;  /* 0x01000800ff0477ac */ /* 0x000e620008000a00 */
[----:B------:R-:W-:-:S05]  /*0030*/  CS2R R6, SRZ ;  /* 0x0000000000067805 */ /* 0x000fca000001ff00 */
[----:B------:R2:W3:Y:S01]  /*0040*/  LDC.64 R2, c[0x4][R0] ;  /* 0x0100000000027b82 */ /* 0x0004e20000000a00 */
[----:B-1----:R-:W-:Y:S02]  /*0050*/  IMAD.U32 R4, RZ, RZ, UR4 ;  /* 0x00000004ff047e24 */ /* 0x002fe4000f8e00ff */
[----:B--2---:R-:W-:-:S07]  /*0060*/  IMAD.U32 R5, RZ, RZ, UR5 ;  /* 0x00000005ff057e24 */ /* 0x004fce000f8e00ff */
[----:B------:R-:W-:-:S07]  /*0070*/  LEPC R20, `(.L_x_14) ;  /* 0x000000001014794e */ /* 0x000fce0000000000 */
[----:B0--3--:R-:W-:Y:S05]  /*0080*/  CALL.ABS.NOINC R2 ;  /* 0x0000000002007343 */ /* 0x009fea0003c00000 */
.L_x_14:
[----:B------:R-:W-:Y:S05]  /*0090*/  EXIT ;  /* 0x000000000000794d */ /* 0x000fea0003800000 */
.L_x_15:
        /* <DEDUP_REMOVED lines=14> */
.L_x_21:


//--------------------- .text._Z4testPPi          --------------------------
	.section	.text._Z4testPPi,"ax",@progbits
	.align	128
        .global         _Z4testPPi
        .type           _Z4testPPi,@function
        .size           _Z4testPPi,(.L_x_22 - _Z4testPPi)
        .other          _Z4testPPi,@"STO_CUDA_ENTRY STV_DEFAULT"
_Z4testPPi:
.text._Z4testPPi:
[----:B------:R-:W-:Y:S01]  /*0000*/  LDC R1, c[0x0][0x37c] ;  /* 0x0000df00ff017b82 */ /* 0x000fe20000000800 */
[----:B------:R-:W0:Y:S07]  /*0010*/  S2R R5, SR_TID.X ;  /* 0x0000000000057919 */ /* 0x000e2e0000002100 */
[----:B------:R-:W0:Y:S01]  /*0020*/  LDC.64 R2, c[0x0][0x380] ;  /* 0x0000e000ff027b82 */ /* 0x000e220000000a00 */
[----:B------:R-:W1:Y:S01]  /*0030*/  LDCU.64 UR4, c[0x0][0x358] ;  /* 0x00006b00ff0477ac */ /* 0x000e620008000a00 */
[----:B0-----:R-:W-:-:S06]  /*0040*/  IMAD.WIDE.U32 R2, R5, 0x8, R2 ;  /* 0x0000000805027825 */ /* 0x001fcc00078e0002 */
[----:B-1----:R-:W2:Y:S01]  /*0050*/  LDG.E.64 R2, desc[UR4][R2.64] ;  /* 0x0000000402027981 */ /* 0x002ea2000c1e1b00 */
[----:B------:R-:W2:Y:S02]  /*0060*/  S2R R5, SR_TID.Y ;  /* 0x0000000000057919 */ /* 0x000ea40000002200 */
[----:B--2---:R-:W-:-:S05]  /*0070*/  IMAD.WIDE.U32 R4, R5, 0x4, R2 ;  /* 0x0000000405047825 */ /* 0x004fca00078e0002 */
[----:B------:R-:W2:Y:S02]  /*0080*/  LDG.E R0, desc[UR4][R4.64] ;  /* 0x0000000404007981 */ /* 0x000ea4000c1e1900 */
[----:B--2---:R-:W-:-:S05]  /*0090*/  IADD3 R7, PT, PT, R0, 0x1, RZ ;  /* 0x0000000100077810 */ /* 0x004fca0007ffe0ff */
[----:B------:R-:W-:Y:S01]  /*00a0*/  STG.E desc[UR4][R4.64], R7 ;  /* 0x0000000704007986 */ /* 0x000fe2000c101904 */
[----:B------:R-:W-:Y:S05]  /*00b0*/  EXIT ;  /* 0x000000000000794d */ /* 0x000fea0003800000 */
.L_x_16:
        /* <DEDUP_REMOVED lines=12> */
.L_x_22:


//--------------------- .text._Z14matrixAdditionPfS_S_i --------------------------
	.section	.text._Z14matrixAdditionPfS_S_i,"ax",@progbits
	.align	128
        .global         _Z14matrixAdditionPfS_S_i
        .type           _Z14matrixAdditionPfS_S_i,@function
        .size           _Z14matrixAdditionPfS_S_i,(.L_x_23 - _Z14matrixAdditionPfS_S_i)
        .other          _Z14matrixAdditionPfS_S_i,@"STO_CUDA_ENTRY STV_DEFAULT"
_Z14matrixAdditionPfS_S_i:
.text._Z14matrixAdditionPfS_S_i:
[----:B------:R-:W-:Y:S01]  /*0000*/  LDC R1, c[0x0][0x37c] ;  /* 0x0000df00ff017b82 */ /* 0x000fe20000000800 */
[----:B------:R-:W0:Y:S07]  /*0010*/  S2R R9, SR_TID.X ;  /* 0x0000000000097919 */ /* 0x000e2e0000002100 */
[----:B------:R-:W0:Y:S01]  /*0020*/  S2UR UR4, SR_CTAID.X ;  /* 0x00000000000479c3 */ /* 0x000e220000002500 */
[----:B------:R-:W1:Y:S07]  /*0030*/  LDCU UR5, c[0x0][0x398] ;  /* 0x00007300ff0577ac */ /* 0x000e6e0008000800 */
[----:B------:R-:W0:Y:S02]  /*0040*/  LDC R0, c[0x0][0x360] ;  /* 0x0000d800ff007b82 */ /* 0x000e240000000800 */
[----:B0-----:R-:W-:-:S05]  /*0050*/  IMAD R9, R0, UR4, R9 ;  /* 0x0000000400097c24 */ /* 0x001fca000f8e0209 */
[----:B-1----:R-:W-:-:S13]  /*0060*/  ISETP.GE.AND P0, PT, R9, UR5, PT ;  /* 0x0000000509007c0c */ /* 0x002fda000bf06270 */
[----:B------:R-:W-:Y:S05]  /*0070*/  @P0 EXIT ;  /* 0x000000000000094d */ /* 0x000fea0003800000 */
[----:B------:R-:W0:Y:S01]  /*0080*/  LDC.64 R2, c[0x0][0x380] ;  /* 0x0000e000ff027b82 */ /* 0x000e220000000a00 */
[----:B------:R-:W1:Y:S07]  /*0090*/  LDCU.64 UR4, c[0x0][0x358] ;  /* 0x00006b00ff0477ac */ /* 0x000e6e0008000a00 */
[----:B------:R-:W2:Y:S08]  /*00a0*/  LDC.64 R4, c[0x0][0x388] ;  /* 0x0000e200ff047b82 */ /* 0x000eb00000000a00 */
[----:B------:R-:W3:Y:S01]  /*00b0*/  LDC.64 R6, c[0x0][0x390] ;  /* 0x0000e400ff067b82 */ /* 0x000ee20000000a00 */
[----:B0-----:R-:W-:-:S06]  /*00c0*/  IMAD.WIDE R2, R9, 0x4, R2 ;  /* 0x0000000409027825 */ /* 0x001fcc00078e0202 */
[----:B-1----:R-:W4:Y:S01]  /*00d0*/  LDG.E R2, desc[UR4][R2.64] ;  /* 0x0000000402027981 */ /* 0x002f22000c1e1900 */
[----:B--2---:R-:W-:-:S06]  /*00e0*/  IMAD.WIDE R4, R9, 0x4, R4 ;  /* 0x0000000409047825 */ /* 0x004fcc00078e0204 */
[----:B------:R-:W4:Y:S01]  /*00f0*/  LDG.E R5, desc[UR4][R4.64] ;  /* 0x0000000404057981 */ /* 0x000f22000c1e1900 */
[----:B---3--:R-:W-:-:S04]  /*0100*/  IMAD.WIDE R6, R9, 0x4, R6 ;  /* 0x0000000409067825 */ /* 0x008fc800078e0206 */
[----:B----4-:R-:W-:-:S05]  /*0110*/  FADD R9, R2, R5 ;  /* 0x0000000502097221 */ /* 0x010fca0000000000 */
[----:B------:R-:W-:Y:S01]  /*0120*/  STG.E desc[UR4][R6.64], R9 ;  /* 0x0000000906007986 */ /* 0x000fe2000c101904 */
[----:B------:R-:W-:Y:S05]  /*0130*/  EXIT ;  /* 0x000000000000794d */ /* 0x000fea0003800000 */
.L_x_17:
        /* <DEDUP_REMOVED lines=12> */
.L_x_23:


//--------------------- .nv.global.init           --------------------------
	.section	.nv.global.init,"aw",@progbits
	.align	4
.nv.global.init:
	.type		mrg32k3aM1SubSeq,@object
	.size		mrg32k3aM1SubSeq,(mrg32k3aM2SubSeq - mrg32k3aM1SubSeq)
mrg32k3aM1SubSeq:
        /*0000*/ 	.byte	0x0b, 0xcc, 0xee, 0x04, 0x73, 0x29, 0x8b, 0x6f, 0xf6, 0x53, 0x03, 0xf6, 0x23, 0xf6, 0xea, 0xda
        /* <DEDUP_REMOVED lines=125> */
	.type		mrg32k3aM2SubSeq,@object
	.size		mrg32k3aM2SubSeq,(mrg32k3aM1 - mrg32k3aM2SubSeq)
mrg32k3aM2SubSeq:
        /* <DEDUP_REMOVED lines=126> */
	.type		mrg32k3aM1,@object
	.size		mrg32k3aM1,(mrg32k3aM1Seq - mrg32k3aM1)
mrg32k3aM1:
        /* <DEDUP_REMOVED lines=144> */
	.type		mrg32k3aM1Seq,@object
	.size		mrg32k3aM1Seq,(mrg32k3aM2 - mrg32k3aM1Seq)
mrg32k3aM1Seq:
        /* <DEDUP_REMOVED lines=144> */
	.type		mrg32k3aM2,@object
	.size		mrg32k3aM2,(mrg32k3aM2Seq - mrg32k3aM2)
mrg32k3aM2:
        /* <DEDUP_REMOVED lines=144> */
	.type		mrg32k3aM2Seq,@object
	.size		mrg32k3aM2Seq,(precalc_xorwow_matrix - mrg32k3aM2Seq)
mrg32k3aM2Seq:
        /* <DEDUP_REMOVED lines=144> */
	.type		precalc_xorwow_matrix,@object
	.size		precalc_xorwow_matrix,(precalc_xorwow_offset_matrix - precalc_xorwow_matrix)
precalc_xorwow_matrix:
        /* <DEDUP_REMOVED lines=6400> */
	.type		precalc_xorwow_offset_matrix,@object
	.size		precalc_xorwow_offset_matrix,($str$1 - precalc_xorwow_offset_matrix)
precalc_xorwow_offset_matrix:
        /* <DEDUP_REMOVED lines=6400> */
	.type		$str$1,@object
	.size		$str$1,($str - $str$1)
$str$1:
        /*353c0*/ 	.byte	0x72, 0x61, 0x6e, 0x64, 0x20, 0x3d, 0x20, 0x25, 0x75, 0x0a, 0x00
	.type		$str,@object
	.size		$str,(.L_9 - $str)
$str:
        /*353cb*/ 	.byte	0x43, 0x55, 0x44, 0x41, 0x20, 0x73, 0x61, 0x69, 0x64, 0x3a, 0x20, 0x68, 0x65, 0x6c, 0x6c, 0x6f
        /*353db*/ 	.byte	0x20, 0x77, 0x6f, 0x72, 0x6c, 0x64, 0x0a, 0x00
.L_9:


//--------------------- .nv.shared.reserved.0     --------------------------
	.section	.nv.shared.reserved.0,"aw",@nobits
	.weak		__nv_reservedSMEM_offset_0_alias
	.size		__nv_reservedSMEM_offset_0_alias, 0, 64
	.other		__nv_reservedSMEM_offset_0_alias,@"STO_CUDA_RESERVED_SHARED STV_DEFAULT"
__nv_reservedSMEM_offset_0_alias:
	.zero		0
	.zero		64


//--------------------- .nv.constant0._Z10testmemcpyPdS_j --------------------------
	.section	.nv.constant0._Z10testmemcpyPdS_j,"a",@progbits
	.sectionflags	@""
	.align	4
.nv.constant0._Z10testmemcpyPdS_j:
	.zero		916


//--------------------- .nv.constant0._Z8testrandP17curandStateXORWOW --------------------------
	.section	.nv.constant0._Z8testrandP17curandStateXORWOW,"a",@progbits
	.sectionflags	@""
	.align	4
.nv.constant0._Z8testrandP17curandStateXORWOW:
	.zero		904


//--------------------- .nv.constant0._Z12setup_kernelP17curandStateXORWOW --------------------------
	.section	.nv.constant0._Z12setup_kernelP17curandStateXORWOW,"a",@progbits
	.sectionflags	@""
	.align	4
.nv.constant0._Z12setup_kernelP17curandStateXORWOW:
	.zero		904


//--------------------- .nv.constant0._Z5test2i   --------------------------
	.section	.nv.constant0._Z5test2i,"a",@progbits
	.sectionflags	@""
	.align	4
.nv.constant0._Z5test2i:
	.zero		900


//--------------------- .nv.constant0._Z4testPPi  --------------------------
	.section	.nv.constant0._Z4testPPi,"a",@progbits
	.sectionflags	@""
	.align	4
.nv.constant0._Z4testPPi:
	.zero		904


//--------------------- .nv.constant0._Z14matrixAdditionPfS_S_i --------------------------
	.section	.nv.constant0._Z14matrixAdditionPfS_S_i,"a",@progbits
	.sectionflags	@""
	.align	4
.nv.constant0._Z14matrixAdditionPfS_S_i:
	.zero		924


//--------------------- SYMBOLS --------------------------

	.type		.nv.reservedSmem.offset0,@object
	.size		.nv.reservedSmem.offset0,0x4
	.type		vprintf,@function
